	.target	sm_90a

	.elftype	@"ET_EXEC"


//--------------------- .note.nv.tkinfo           --------------------------
	.section	.note.nv.tkinfo,"",@"SHT_NOTE"
	.sectionflags	@"SHF_NOTE_NV_TKINFO"
	.tkinfo
        /*0018*/ 	.word	0x00000002
        /*0030*/ 	.string	""
        /*0030*/ 	.string	"ptxas"
        /*0030*/ 	.string	"Cuda compilation tools, release 13.0, V13.0.88"
        /*0030*/ 	.string	"Build cuda_13.0.r13.0/compiler.36424714_0"
        /*0030*/ 	.string	"-arch sm_90a -m 64 "



//--------------------- .note.nv.cuinfo           --------------------------
	.section	.note.nv.cuinfo,"",@"SHT_NOTE"
	.sectionflags	@"SHF_NOTE_NV_CUINFO"
        /*0018*/ 	.short	0x0002
        /*001a*/ 	.short	0x005a
        /*001c*/ 	.short	0x0082
	.zero		2


//--------------------- .nv.info                  --------------------------
	.section	.nv.info,"",@"SHT_CUDA_INFO"
	.align	4


	//----- nvinfo : EIATTR_REGCOUNT
	.align		4
        /*0000*/ 	.byte	0x04, 0x2f
        /*0002*/ 	.short	(.L_15 - .L_14)
	.align		4
.L_14:
        /*0004*/ 	.word	index@(_ZN7cutlass13device_kernelINS_4gemm6kernel13GemmUniversalIN4cute5tupleIJiiiiEEENS1_10collective13CollectiveMmaINS1_34MainloopSm90TmaGmmaWarpSpecializedILi7ENS5_IJNS4_1CILi1EEESB_SB_EEENS1_35KernelTmaWarpSpecializedCooperativeEEENS5_IJNSA_ILi128EEESF_NSA_ILi64EEEEEENS_6half_tENS5_IJlSB_lEEESI_NS5_IJSB_llEEENS4_8TiledMMAINS4_8MMA_AtomIJNS4_4SM904GMMA26MMA_64x128x16_F32F16F16_SSILNSO_5MajorE0ELSQ_1ELNSO_7ScaleInE1ELSR_1EEEEEENS4_6LayoutINS5_IJNSA_ILi2EEESB_SB_EEENS5_IJSB_NSA_ILi0EEESX_EEEEENS5_IJNS4_10UnderscoreES10_S10_EEEEENS4_13SM90_TMA_LOADENS4_14ComposedLayoutINS4_7SwizzleILi3ELi4ELi3EEENS4_18smem_ptr_flag_bitsILi16EEENSU_INS5_IJNSA_ILi8EEESG_EEENS5_IJSG_SB_EEEEEEEvNS4_8identityES13_NS14_IS16_S18_NSU_INS5_IJSG_S19_EEENS5_IJSB_SG_EEEEEEEvS1E_EENS_8epilogue10collective6detail29Sm90TmaWarpSpecializedAdapterINS1L_15DefaultEpilogueISI_SJ_SJ_NS1K_6thread17LinearCombinationISI_Li1EffLNS1P_9ScaleType4KindE0ELNS_15FloatRoundStyleE2ESI_EENS1_15EpilogueDefaultEEEEEvvEEEEvNT_6ParamsE)
        /*0008*/ 	.word	0x000000a8


	//----- nvinfo : EIATTR_FRAME_SIZE
	.align		4
.L_15:
        /*000c*/ 	.byte	0x04, 0x11
        /*000e*/ 	.short	(.L_17 - .L_16)
	.align		4
.L_16:
        /*0010*/ 	.word	index@(_ZN7cutlass13device_kernelINS_4gemm6kernel13GemmUniversalIN4cute5tupleIJiiiiEEENS1_10collective13CollectiveMmaINS1_34MainloopSm90TmaGmmaWarpSpecializedILi7ENS5_IJNS4_1CILi1EEESB_SB_EEENS1_35KernelTmaWarpSpecializedCooperativeEEENS5_IJNSA_ILi128EEESF_NSA_ILi64EEEEEENS_6half_tENS5_IJlSB_lEEESI_NS5_IJSB_llEEENS4_8TiledMMAINS4_8MMA_AtomIJNS4_4SM904GMMA26MMA_64x128x16_F32F16F16_SSILNSO_5MajorE0ELSQ_1ELNSO_7ScaleInE1ELSR_1EEEEEENS4_6LayoutINS5_IJNSA_ILi2EEESB_SB_EEENS5_IJSB_NSA_ILi0EEESX_EEEEENS5_IJNS4_10UnderscoreES10_S10_EEEEENS4_13SM90_TMA_LOADENS4_14ComposedLayoutINS4_7SwizzleILi3ELi4ELi3EEENS4_18smem_ptr_flag_bitsILi16EEENSU_INS5_IJNSA_ILi8EEESG_EEENS5_IJSG_SB_EEEEEEEvNS4_8identityES13_NS14_IS16_S18_NSU_INS5_IJSG_S19_EEENS5_IJSB_SG_EEEEEEEvS1E_EENS_8epilogue10collective6detail29Sm90TmaWarpSpecializedAdapterINS1L_15DefaultEpilogueISI_SJ_SJ_NS1K_6thread17LinearCombinationISI_Li1EffLNS1P_9ScaleType4KindE0ELNS_15FloatRoundStyleE2ESI_EENS1_15EpilogueDefaultEEEEEvvEEEEvNT_6ParamsE)
        /*0014*/ 	.word	0x00000000


	//----- nvinfo : EIATTR_MIN_STACK_SIZE
	.align		4
.L_17:
        /*0018*/ 	.byte	0x04, 0x12
        /*001a*/ 	.short	(.L_19 - .L_18)
	.align		4
.L_18:
        /*001c*/ 	.word	index@(_ZN7cutlass13device_kernelINS_4gemm6kernel13GemmUniversalIN4cute5tupleIJiiiiEEENS1_10collective13CollectiveMmaINS1_34MainloopSm90TmaGmmaWarpSpecializedILi7ENS5_IJNS4_1CILi1EEESB_SB_EEENS1_35KernelTmaWarpSpecializedCooperativeEEENS5_IJNSA_ILi128EEESF_NSA_ILi64EEEEEENS_6half_tENS5_IJlSB_lEEESI_NS5_IJSB_llEEENS4_8TiledMMAINS4_8MMA_AtomIJNS4_4SM904GMMA26MMA_64x128x16_F32F16F16_SSILNSO_5MajorE0ELSQ_1ELNSO_7ScaleInE1ELSR_1EEEEEENS4_6LayoutINS5_IJNSA_ILi2EEESB_SB_EEENS5_IJSB_NSA_ILi0EEESX_EEEEENS5_IJNS4_10UnderscoreES10_S10_EEEEENS4_13SM90_TMA_LOADENS4_14ComposedLayoutINS4_7SwizzleILi3ELi4ELi3EEENS4_18smem_ptr_flag_bitsILi16EEENSU_INS5_IJNSA_ILi8EEESG_EEENS5_IJSG_SB_EEEEEEEvNS4_8identityES13_NS14_IS16_S18_NSU_INS5_IJSG_S19_EEENS5_IJSB_SG_EEEEEEEvS1E_EENS_8epilogue10collective6detail29Sm90TmaWarpSpecializedAdapterINS1L_15DefaultEpilogueISI_SJ_SJ_NS1K_6thread17LinearCombinationISI_Li1EffLNS1P_9ScaleType4KindE0ELNS_15FloatRoundStyleE2ESI_EENS1_15EpilogueDefaultEEEEEvvEEEEvNT_6ParamsE)
        /*0020*/ 	.word	0x00000000
.L_19:


//--------------------- .nv.compat                --------------------------
	.section	.nv.compat,"",@"SHT_CUDA_COMPAT_INFO"
	.align	4
        /*0000*/ 	.byte	0x02, 0x09, 0x01, 0x00, 0x02, 0x02, 0x04, 0x00, 0x02, 0x05, 0x05, 0x00, 0x03, 0x07, 0x01, 0x01
        /*0010*/ 	.byte	0x02, 0x03, 0x01, 0x00, 0x02, 0x06, 0x01, 0x00, 0x04, 0x0b, 0x08, 0x00, 0x00, 0x00, 0x00, 0x00
        /*0020*/ 	.byte	0x00, 0x00, 0x00, 0x00


//--------------------- .nv.info._ZN7cutlass13device_kernelINS_4gemm6kernel13GemmUniversalIN4cute5tupleIJiiiiEEENS1_10collective13CollectiveMmaINS1_34MainloopSm90TmaGmmaWarpSpecializedILi7ENS5_IJNS4_1CILi1EEESB_SB_EEENS1_35KernelTmaWarpSpecializedCooperativeEEENS5_IJNSA_ILi128EEESF_NSA_ILi64EEEEEENS_6half_tENS5_IJlSB_lEEESI_NS5_IJSB_llEEENS4_8TiledMMAINS4_8MMA_AtomIJNS4_4SM904GMMA26MMA_64x128x16_F32F16F16_SSILNSO_5MajorE0ELSQ_1ELNSO_7ScaleInE1ELSR_1EEEEEENS4_6LayoutINS5_IJNSA_ILi2EEESB_SB_EEENS5_IJSB_NSA_ILi0EEESX_EEEEENS5_IJNS4_10UnderscoreES10_S10_EEEEENS4_13SM90_TMA_LOADENS4_14ComposedLayoutINS4_7SwizzleILi3ELi4ELi3EEENS4_18smem_ptr_flag_bitsILi16EEENSU_INS5_IJNSA_ILi8EEESG_EEENS5_IJSG_SB_EEEEEEEvNS4_8identityES13_NS14_IS16_S18_NSU_INS5_IJSG_S19_EEENS5_IJSB_SG_EEEEEEEvS1E_EENS_8epilogue10collective6detail29Sm90TmaWarpSpecializedAdapterINS1L_15DefaultEpilogueISI_SJ_SJ_NS1K_6thread17LinearCombinationISI_Li1EffLNS1P_9ScaleType4KindE0ELNS_15FloatRoundStyleE2ESI_EENS1_15EpilogueDefaultEEEEEvvEEEEvNT_6ParamsE --------------------------
	.section	.nv.info._ZN7cutlass13device_kernelINS_4gemm6kernel13GemmUniversalIN4cute5tupleIJiiiiEEENS1_10collective13CollectiveMmaINS1_34MainloopSm90TmaGmmaWarpSpecializedILi7ENS5_IJNS4_1CILi1EEESB_SB_EEENS1_35KernelTmaWarpSpecializedCooperativeEEENS5_IJNSA_ILi128EEESF_NSA_ILi64EEEEEENS_6half_tENS5_IJlSB_lEEESI_NS5_IJSB_llEEENS4_8TiledMMAINS4_8MMA_AtomIJNS4_4SM904GMMA26MMA_64x128x16_F32F16F16_SSILNSO_5MajorE0ELSQ_1ELNSO_7ScaleInE1ELSR_1EEEEEENS4_6LayoutINS5_IJNSA_ILi2EEESB_SB_EEENS5_IJSB_NSA_ILi0EEESX_EEEEENS5_IJNS4_10UnderscoreES10_S10_EEEEENS4_13SM90_TMA_LOADENS4_14ComposedLayoutINS4_7SwizzleILi3ELi4ELi3EEENS4_18smem_ptr_flag_bitsILi16EEENSU_INS5_IJNSA_ILi8EEESG_EEENS5_IJSG_SB_EEEEEEEvNS4_8identityES13_NS14_IS16_S18_NSU_INS5_IJSG_S19_EEENS5_IJSB_SG_EEEEEEEvS1E_EENS_8epilogue10collective6detail29Sm90TmaWarpSpecializedAdapterINS1L_15DefaultEpilogueISI_SJ_SJ_NS1K_6thread17LinearCombinationISI_Li1EffLNS1P_9ScaleType4KindE0ELNS_15FloatRoundStyleE2ESI_EENS1_15EpilogueDefaultEEEEEvvEEEEvNT_6ParamsE,"",@"SHT_CUDA_INFO"
	.sectionflags	@""
	.align	4


	//----- nvinfo : EIATTR_CUDA_API_VERSION
	.align		4
        /*0000*/ 	.byte	0x04, 0x37
        /*0002*/ 	.short	(.L_21 - .L_20)
.L_20:
        /*0004*/ 	.word	0x00000082


	//----- nvinfo : EIATTR_KPARAM_INFO
	.align		4
.L_21:
        /*0008*/ 	.byte	0x04, 0x17
        /*000a*/ 	.short	(.L_23 - .L_22)
.L_22:
        /*000c*/ 	.word	0x00000000
        /*0010*/ 	.short	0x0000
        /*0012*/ 	.short	0x0070
        /*0014*/ 	.byte	0x00, 0xf0, 0x01, 0x10


	//----- nvinfo : EIATTR_SPARSE_MMA_MASK
	.align		4
.L_23:
        /*0018*/ 	.byte	0x03, 0x50
        /*001a*/ 	.short	0x0000


	//----- nvinfo : EIATTR_MAXREG_COUNT
	.align		4
        /*001c*/ 	.byte	0x03, 0x1b
        /*001e*/ 	.short	0x00a8


	//----- nvinfo : EIATTR_NUM_BARRIERS
	.align		4
        /*0020*/ 	.byte	0x02, 0x4c
        /*0022*/ 	.byte	0x01
	.zero		1


	//----- nvinfo : EIATTR_EXTERNS
	.align		4
        /*0024*/ 	.byte	0x04, 0x0f
        /*0026*/ 	.short	(.L_25 - .L_24)


	//   ....[0]....
	.align		4
.L_24:
        /*0028*/ 	.word	index@(__assertfail)


	//----- nvinfo : EIATTR_MERCURY_ISA_VERSION
	.align		4
.L_25:
        /*002c*/ 	.byte	0x03, 0x5f
        /*002e*/ 	.short	0x0101


	//----- nvinfo : EIATTR_INT_WARP_WIDE_INSTR_OFFSETS
	.align		4
        /*0030*/ 	.byte	0x04, 0x31
        /*0032*/ 	.short	(.L_27 - .L_26)


	//   ....[0]....
.L_26:
        /*0034*/ 	.word	0x00000450


	//   ....[1]....
        /*0038*/ 	.word	0x00000460


	//   ....[2]....
        /*003c*/ 	.word	0x00000520


	//----- nvinfo : EIATTR_COOP_GROUP_MASK_REGIDS
	.align		4
.L_27:
        /*0040*/ 	.byte	0x04, 0x29
        /*0042*/ 	.short	(.L_29 - .L_28)


	//   ....[0]....
.L_28:
        /*0044*/ 	.word	0xffffffff


	//   ....[1]....
        /*0048*/ 	.word	0xffffffff


	//   ....[2]....
        /*004c*/ 	.word	0xffffffff


	//   ....[3]....
        /*0050*/ 	.word	0xffffffff


	//   ....[4]....
        /*0054*/ 	.word	0xffffffff


	//----- nvinfo : EIATTR_COOP_GROUP_INSTR_OFFSETS
	.align		4
.L_29:
        /*0058*/ 	.byte	0x04, 0x28
        /*005a*/ 	.short	(.L_31 - .L_30)


	//   ....[0]....
.L_30:
        /*005c*/ 	.word	0x00000060


	//   ....[1]....
        /*0060*/ 	.word	0x00000070


	//   ....[2]....
        /*0064*/ 	.word	0x00000130


	//   ....[3]....
        /*0068*/ 	.word	0x00000320


	//   ....[4]....
        /*006c*/ 	.word	0x00001220


	//----- nvinfo : EIATTR_REG_RECONFIG
	.align		4
.L_31:
        /*0070*/ 	.byte	0x01, 0x54
	.zero		2


	//----- nvinfo : EIATTR_SYSCALL_OFFSETS
	.align		4
        /*0074*/ 	.byte	0x04, 0x46
        /*0076*/ 	.short	(.L_33 - .L_32)


	//   ....[0]....
.L_32:
        /*0078*/ 	.word	0x00001410


	//----- nvinfo : EIATTR_MBARRIER_INSTR_OFFSETS
	.align		4
.L_33:
        /*007c*/ 	.byte	0x04, 0x39
        /*007e*/ 	.short	(.L_35 - .L_34)


	//   ....[0]....
.L_34:
        /*0080*/ 	.word	0x00000230
        /*0084*/ 	.word	0x000000ff
        /*0088*/ 	.word	0x00000000
        /*008c*/ 	.short	0x0100
        /*008e*/ 	.byte	0x08
	.zero		1


	//   ....[1]....
        /*0090*/ 	.word	0x00000240
        /*0094*/ 	.word	0x000000ff
        /*0098*/ 	.word	0x00000038
        /*009c*/ 	.short	0x0100
        /*009e*/ 	.byte	0x08
	.zero		1


	//   ....[2]....
        /*00a0*/ 	.word	0x00000250
        /*00a4*/ 	.word	0x000000ff
        /*00a8*/ 	.word	0x00000008
        /*00ac*/ 	.short	0x0100
        /*00ae*/ 	.byte	0x08
	.zero		1


	//   ....[3]....
        /*00b0*/ 	.word	0x00000260
        /*00b4*/ 	.word	0x000000ff
        /*00b8*/ 	.word	0x00000040
        /*00bc*/ 	.short	0x0100
        /*00be*/ 	.byte	0x08
	.zero		1


	//   ....[4]....
        /*00c0*/ 	.word	0x00000270
        /*00c4*/ 	.word	0x000000ff
        /*00c8*/ 	.word	0x00000010
        /*00cc*/ 	.short	0x0100
        /*00ce*/ 	.byte	0x08
	.zero		1


	//   ....[5]....
        /*00d0*/ 	.word	0x00000280
        /*00d4*/ 	.word	0x000000ff
        /*00d8*/ 	.word	0x00000048
        /*00dc*/ 	.short	0x0100
        /*00de*/ 	.byte	0x08
	.zero		1


	//   ....[6]....
        /*00e0*/ 	.word	0x00000290
        /*00e4*/ 	.word	0x000000ff
        /*00e8*/ 	.word	0x00000018
        /*00ec*/ 	.short	0x0100
        /*00ee*/ 	.byte	0x08
	.zero		1


	//   ....[7]....
        /*00f0*/ 	.word	0x000002a0
        /*00f4*/ 	.word	0x000000ff
        /*00f8*/ 	.word	0x00000050
        /*00fc*/ 	.short	0x0100
        /*00fe*/ 	.byte	0x08
	.zero		1


	//   ....[8]....
        /*0100*/ 	.word	0x000002b0
        /*0104*/ 	.word	0x000000ff
        /*0108*/ 	.word	0x00000020
        /*010c*/ 	.short	0x0100
        /*010e*/ 	.byte	0x08
	.zero		1


	//   ....[9]....
        /*0110*/ 	.word	0x000002c0
        /*0114*/ 	.word	0x000000ff
        /*0118*/ 	.word	0x00000058
        /*011c*/ 	.short	0x0100
        /*011e*/ 	.byte	0x08
	.zero		1


	//   ....[10]....
        /*0120*/ 	.word	0x000002d0
        /*0124*/ 	.word	0x000000ff
        /*0128*/ 	.word	0x00000028
        /*012c*/ 	.short	0x0100
        /*012e*/ 	.byte	0x08
	.zero		1


	//   ....[11]....
        /*0130*/ 	.word	0x000002e0
        /*0134*/ 	.word	0x000000ff
        /*0138*/ 	.word	0x00000060
        /*013c*/ 	.short	0x0100
        /*013e*/ 	.byte	0x08
	.zero		1


	//   ....[12]....
        /*0140*/ 	.word	0x000002f0
        /*0144*/ 	.word	0x000000ff
        /*0148*/ 	.word	0x00000030
        /*014c*/ 	.short	0x0100
        /*014e*/ 	.byte	0x08
	.zero		1


	//   ....[13]....
        /*0150*/ 	.word	0x00000300
        /*0154*/ 	.word	0x000000ff
        /*0158*/ 	.word	0x00000068
        /*015c*/ 	.short	0x0100
        /*015e*/ 	.byte	0x08
	.zero		1


	//   ....[14]....
        /*0160*/ 	.word	0x000005a0
        /*0164*/ 	.word	0x000000ff
        /*0168*/ 	.word	0x00000080
        /*016c*/ 	.short	0x0100
        /*016e*/ 	.byte	0x08
	.zero		1


	//   ....[15]....
        /*0170*/ 	.word	0x00000620
        /*0174*/ 	.word	0x000000ff
        /*0178*/ 	.word	0x00000088
        /*017c*/ 	.short	0x0100
        /*017e*/ 	.byte	0x08
	.zero		1


	//   ....[16]....
        /*0180*/ 	.word	0x00001490
        /*0184*/ 	.word	0x00000003
        /*0188*/ 	.word	0x00000000
        /*018c*/ 	.short	0x010a
        /*018e*/ 	.byte	0x3f
	.zero		1


	//   ....[17]....
        /*0190*/ 	.word	0x000014f0
        /*0194*/ 	.word	0x00000003
        /*0198*/ 	.word	0x00000000
        /*019c*/ 	.short	0x010a
        /*019e*/ 	.byte	0x3f
	.zero		1


	//   ....[18]....
        /*01a0*/ 	.word	0x00001840
        /*01a4*/ 	.word	0x000000ff
        /*01a8*/ 	.word	0x00000000
        /*01ac*/ 	.short	0x010a
        /*01ae*/ 	.byte	0x07
	.zero		1


	//   ....[19]....
        /*01b0*/ 	.word	0x00001880
        /*01b4*/ 	.word	0x000000ff
        /*01b8*/ 	.word	0x00000000
        /*01bc*/ 	.short	0x010a
        /*01be*/ 	.byte	0x07
	.zero		1


	//   ....[20]....
        /*01c0*/ 	.word	0x00001ae0
        /*01c4*/ 	.word	0x000000ff
        /*01c8*/ 	.word	0x00000000
        /*01cc*/ 	.short	0x0101
        /*01ce*/ 	.byte	0x07
	.zero		1


	//   ....[21]....
        /*01d0*/ 	.word	0x00001ce0
        /*01d4*/ 	.word	0x000000ff
        /*01d8*/ 	.word	0x00000000
        /*01dc*/ 	.short	0x0101
        /*01de*/ 	.byte	0x04
	.zero		1


	//   ....[22]....
        /*01e0*/ 	.word	0x00006f00
        /*01e4*/ 	.word	0x0000000e
        /*01e8*/ 	.word	0x00000038
        /*01ec*/ 	.short	0x010a
        /*01ee*/ 	.byte	0x3f
	.zero		1


	//   ....[23]....
        /*01f0*/ 	.word	0x00007330
        /*01f4*/ 	.word	0x00000006
        /*01f8*/ 	.word	0x00000088
        /*01fc*/ 	.short	0x0101
        /*01fe*/ 	.byte	0x3f
	.zero		1


	//   ....[24]....
        /*0200*/ 	.word	0x00007a10
        /*0204*/ 	.word	0x00000007
        /*0208*/ 	.word	0x00000000
        /*020c*/ 	.short	0x010a
        /*020e*/ 	.byte	0x3f
	.zero		1


	//   ....[25]....
        /*0210*/ 	.word	0x00007a90
        /*0214*/ 	.word	0x00000009
        /*0218*/ 	.word	0x00000000
        /*021c*/ 	.short	0x010a
        /*021e*/ 	.byte	0x3f
	.zero		1


	//   ....[26]....
        /*0220*/ 	.word	0x00007b20
        /*0224*/ 	.word	0x00000006
        /*0228*/ 	.word	0x00000000
        /*022c*/ 	.short	0x010a
        /*022e*/ 	.byte	0x3f
	.zero		1


	//   ....[27]....
        /*0230*/ 	.word	0x00007bb0
        /*0234*/ 	.word	0x00000009
        /*0238*/ 	.word	0x00000000
        /*023c*/ 	.short	0x010a
        /*023e*/ 	.byte	0x3f
	.zero		1


	//   ....[28]....
        /*0240*/ 	.word	0x00007c40
        /*0244*/ 	.word	0x00000006
        /*0248*/ 	.word	0x00000000
        /*024c*/ 	.short	0x010a
        /*024e*/ 	.byte	0x3f
	.zero		1


	//   ....[29]....
        /*0250*/ 	.word	0x00007cd0
        /*0254*/ 	.word	0x00000009
        /*0258*/ 	.word	0x00000000
        /*025c*/ 	.short	0x010a
        /*025e*/ 	.byte	0x3f
	.zero		1


	//   ....[30]....
        /*0260*/ 	.word	0x00007d60
        /*0264*/ 	.word	0x00000003
        /*0268*/ 	.word	0x00000000
        /*026c*/ 	.short	0x010a
        /*026e*/ 	.byte	0x3f
	.zero		1


	//   ....[31]....
        /*0270*/ 	.word	0x00007dc0
        /*0274*/ 	.word	0x00000003
        /*0278*/ 	.word	0x00000000
        /*027c*/ 	.short	0x010a
        /*027e*/ 	.byte	0x3f
	.zero		1


	//   ....[32]....
        /*0280*/ 	.word	0x00007e20
        /*0284*/ 	.word	0x00000004
        /*0288*/ 	.word	0x00000000
        /*028c*/ 	.short	0x010a
        /*028e*/ 	.byte	0x3f
	.zero		1


	//   ....[33]....
        /*0290*/ 	.word	0x00007ef0
        /*0294*/ 	.word	0x0000000e
        /*0298*/ 	.word	0x00000038
        /*029c*/ 	.short	0x010a
        /*029e*/ 	.byte	0x3f
	.zero		1


	//   ....[34]....
        /*02a0*/ 	.word	0x00007fc0
        /*02a4*/ 	.word	0x00000007
        /*02a8*/ 	.word	0x00000000
        /*02ac*/ 	.short	0x010a
        /*02ae*/ 	.byte	0x3f
	.zero		1


	//   ....[35]....
        /*02b0*/ 	.word	0x00008010
        /*02b4*/ 	.word	0x00000009
        /*02b8*/ 	.word	0x00000000
        /*02bc*/ 	.short	0x010a
        /*02be*/ 	.byte	0x3f
	.zero		1


	//   ....[36]....
        /*02c0*/ 	.word	0x00008060
        /*02c4*/ 	.word	0x00000006
        /*02c8*/ 	.word	0x00000000
        /*02cc*/ 	.short	0x010a
        /*02ce*/ 	.byte	0x3f
	.zero		1


	//   ....[37]....
        /*02d0*/ 	.word	0x000080b0
        /*02d4*/ 	.word	0x00000009
        /*02d8*/ 	.word	0x00000000
        /*02dc*/ 	.short	0x010a
        /*02de*/ 	.byte	0x3f
	.zero		1


	//   ....[38]....
        /*02e0*/ 	.word	0x00008100
        /*02e4*/ 	.word	0x00000006
        /*02e8*/ 	.word	0x00000000
        /*02ec*/ 	.short	0x010a
        /*02ee*/ 	.byte	0x3f
	.zero		1


	//   ....[39]....
        /*02f0*/ 	.word	0x00008150
        /*02f4*/ 	.word	0x00000009
        /*02f8*/ 	.word	0x00000000
        /*02fc*/ 	.short	0x010a
        /*02fe*/ 	.byte	0x3f
	.zero		1


	//----- nvinfo : EIATTR_NUM_MBARRIERS
	.align		4
.L_35:
        /*0300*/ 	.byte	0x03, 0x38
        /*0302*/ 	.short	0x0010


	//----- nvinfo : EIATTR_EXIT_INSTR_OFFSETS
	.align		4
        /*0304*/ 	.byte	0x04, 0x1c
        /*0306*/ 	.short	(.L_37 - .L_36)


	//   ....[0]....
.L_36:
        /*0308*/ 	.word	0x000006c0


	//   ....[1]....
        /*030c*/ 	.word	0x00000f80


	//   ....[2]....
        /*0310*/ 	.word	0x000065c0


	//   ....[3]....
        /*0314*/ 	.word	0x00006bf0


	//   ....[4]....
        /*0318*/ 	.word	0x00007db0


	//----- nvinfo : EIATTR_MAX_THREADS
	.align		4
.L_37:
        /*031c*/ 	.byte	0x04, 0x05
        /*031e*/ 	.short	(.L_39 - .L_38)
.L_38:
        /*0320*/ 	.word	0x00000180
        /*0324*/ 	.word	0x00000001
        /*0328*/ 	.word	0x00000001


	//----- nvinfo : EIATTR_CRS_STACK_SIZE
	.align		4
.L_39:
        /*032c*/ 	.byte	0x04, 0x1e
        /*032e*/ 	.short	(.L_41 - .L_40)
.L_40:
        /*0330*/ 	.word	0x00000000


	//----- nvinfo : EIATTR_CBANK_PARAM_SIZE
	.align		4
.L_41:
        /*0334*/ 	.byte	0x03, 0x19
        /*0336*/ 	.short	0x0470


	//----- nvinfo : EIATTR_PARAM_CBANK
	.align		4
        /*0338*/ 	.byte	0x04, 0x0a
        /*033a*/ 	.short	(.L_43 - .L_42)
	.align		4
.L_42:
        /*033c*/ 	.word	index@(.nv.constant0._ZN7cutlass13device_kernelINS_4gemm6kernel13GemmUniversalIN4cute5tupleIJiiiiEEENS1_10collective13CollectiveMmaINS1_34MainloopSm90TmaGmmaWarpSpecializedILi7ENS5_IJNS4_1CILi1EEESB_SB_EEENS1_35KernelTmaWarpSpecializedCooperativeEEENS5_IJNSA_ILi128EEESF_NSA_ILi64EEEEEENS_6half_tENS5_IJlSB_lEEESI_NS5_IJSB_llEEENS4_8TiledMMAINS4_8MMA_AtomIJNS4_4SM904GMMA26MMA_64x128x16_F32F16F16_SSILNSO_5MajorE0ELSQ_1ELNSO_7ScaleInE1ELSR_1EEEEEENS4_6LayoutINS5_IJNSA_ILi2EEESB_SB_EEENS5_IJSB_NSA_ILi0EEESX_EEEEENS5_IJNS4_10UnderscoreES10_S10_EEEEENS4_13SM90_TMA_LOADENS4_14ComposedLayoutINS4_7SwizzleILi3ELi4ELi3EEENS4_18smem_ptr_flag_bitsILi16EEENSU_INS5_IJNSA_ILi8EEESG_EEENS5_IJSG_SB_EEEEEEEvNS4_8identityES13_NS14_IS16_S18_NSU_INS5_IJSG_S19_EEENS5_IJSB_SG_EEEEEEEvS1E_EENS_8epilogue10collective6detail29Sm90TmaWarpSpecializedAdapterINS1L_15DefaultEpilogueISI_SJ_SJ_NS1K_6thread17LinearCombinationISI_Li1EffLNS1P_9ScaleType4KindE0ELNS_15FloatRoundStyleE2ESI_EENS1_15EpilogueDefaultEEEEEvvEEEEvNT_6ParamsE)
        /*0340*/ 	.short	0x0210
        /*0342*/ 	.short	0x0470


	//----- nvinfo : EIATTR_SW_WAR
	.align		4
.L_43:
        /*0344*/ 	.byte	0x04, 0x36
        /*0346*/ 	.short	(.L_45 - .L_44)
.L_44:
        /*0348*/ 	.word	0x00000008
.L_45:


//--------------------- .nv.callgraph             --------------------------
	.section	.nv.callgraph,"",@"SHT_CUDA_CALLGRAPH"
	.align	4
	.sectionentsize	8
	.align		4
        /*0000*/ 	.word	0x00000000
	.align		4
        /*0004*/ 	.word	0xffffffff
	.align		4
        /*0008*/ 	.word	index@(_ZN7cutlass13device_kernelINS_4gemm6kernel13GemmUniversalIN4cute5tupleIJiiiiEEENS1_10collective13CollectiveMmaINS1_34MainloopSm90TmaGmmaWarpSpecializedILi7ENS5_IJNS4_1CILi1EEESB_SB_EEENS1_35KernelTmaWarpSpecializedCooperativeEEENS5_IJNSA_ILi128EEESF_NSA_ILi64EEEEEENS_6half_tENS5_IJlSB_lEEESI_NS5_IJSB_llEEENS4_8TiledMMAINS4_8MMA_AtomIJNS4_4SM904GMMA26MMA_64x128x16_F32F16F16_SSILNSO_5MajorE0ELSQ_1ELNSO_7ScaleInE1ELSR_1EEEEEENS4_6LayoutINS5_IJNSA_ILi2EEESB_SB_EEENS5_IJSB_NSA_ILi0EEESX_EEEEENS5_IJNS4_10UnderscoreES10_S10_EEEEENS4_13SM90_TMA_LOADENS4_14ComposedLayoutINS4_7SwizzleILi3ELi4ELi3EEENS4_18smem_ptr_flag_bitsILi16EEENSU_INS5_IJNSA_ILi8EEESG_EEENS5_IJSG_SB_EEEEEEEvNS4_8identityES13_NS14_IS16_S18_NSU_INS5_IJSG_S19_EEENS5_IJSB_SG_EEEEEEEvS1E_EENS_8epilogue10collective6detail29Sm90TmaWarpSpecializedAdapterINS1L_15DefaultEpilogueISI_SJ_SJ_NS1K_6thread17LinearCombinationISI_Li1EffLNS1P_9ScaleType4KindE0ELNS_15FloatRoundStyleE2ESI_EENS1_15EpilogueDefaultEEEEEvvEEEEvNT_6ParamsE)
	.align		4
        /*000c*/ 	.word	index@(__assertfail)
	.align		4
        /*0010*/ 	.word	0x00000000
	.align		4
        /*0014*/ 	.word	0xfffffffe
	.align		4
        /*0018*/ 	.word	0x00000000
	.align		4
        /*001c*/ 	.word	0xfffffffd
	.align		4
        /*0020*/ 	.word	0x00000000
	.align		4
        /*0024*/ 	.word	0xfffffffc


//--------------------- .nv.constant4             --------------------------
	.section	.nv.constant4,"a",@progbits
	.align	8
	.align		8
.nv.constant4:
        /*0000*/ 	.dword	__assertfail
	.align		8
        /*0008*/ 	.dword	__unnamed_1
	.align		8
        /*0010*/ 	.dword	_ZN40_INTERNAL_34236148_4_k_cu_99576752_221944cuda3std3__45__cpo5beginE
	.align		8
        /*0018*/ 	.dword	_ZN40_INTERNAL_34236148_4_k_cu_99576752_221944cuda3std3__45__cpo3endE
	.align		8
        /*0020*/ 	.dword	_ZN40_INTERNAL_34236148_4_k_cu_99576752_221944cuda3std3__45__cpo6cbeginE
	.align		8
        /*0028*/ 	.dword	_ZN40_INTERNAL_34236148_4_k_cu_99576752_221944cuda3std3__45__cpo4cendE
	.align		8
        /*0030*/ 	.dword	_ZN40_INTERNAL_34236148_4_k_cu_99576752_221944cuda3std3__442_GLOBAL__N__34236148_4_k_cu_99576752_221946ignoreE
	.align		8
        /*0038*/ 	.dword	_ZN40_INTERNAL_34236148_4_k_cu_99576752_221944cuda3std3__419piecewise_constructE
	.align		8
        /*0040*/ 	.dword	_ZN40_INTERNAL_34236148_4_k_cu_99576752_221944cuda3std3__48in_placeE
	.align		8
        /*0048*/ 	.dword	_ZN40_INTERNAL_34236148_4_k_cu_99576752_221944cuda3std6ranges3__45__cpo4swapE
	.align		8
        /*0050*/ 	.dword	_ZN40_INTERNAL_34236148_4_k_cu_99576752_221944cuda3std6ranges3__45__cpo9iter_moveE
	.align		8
        /*0058*/ 	.dword	_ZN40_INTERNAL_34236148_4_k_cu_99576752_221944cute7productE
	.align		8
        /*0060*/ 	.dword	_ZN40_INTERNAL_34236148_4_k_cu_99576752_221944cute1_E
	.align		8
        /*0068*/ 	.dword	$str$22
	.align		8
        /*0070*/ 	.dword	$str$23


//--------------------- .text._ZN7cutlass13device_kernelINS_4gemm6kernel13GemmUniversalIN4cute5tupleIJiiiiEEENS1_10collective13CollectiveMmaINS1_34MainloopSm90TmaGmmaWarpSpecializedILi7ENS5_IJNS4_1CILi1EEESB_SB_EEENS1_35KernelTmaWarpSpecializedCooperativeEEENS5_IJNSA_ILi128EEESF_NSA_ILi64EEEEEENS_6half_tENS5_IJlSB_lEEESI_NS5_IJSB_llEEENS4_8TiledMMAINS4_8MMA_AtomIJNS4_4SM904GMMA26MMA_64x128x16_F32F16F16_SSILNSO_5MajorE0ELSQ_1ELNSO_7ScaleInE1ELSR_1EEEEEENS4_6LayoutINS5_IJNSA_ILi2EEESB_SB_EEENS5_IJSB_NSA_ILi0EEESX_EEEEENS5_IJNS4_10UnderscoreES10_S10_EEEEENS4_13SM90_TMA_LOADENS4_14ComposedLayoutINS4_7SwizzleILi3ELi4ELi3EEENS4_18smem_ptr_flag_bitsILi16EEENSU_INS5_IJNSA_ILi8EEESG_EEENS5_IJSG_SB_EEEEEEEvNS4_8identityES13_NS14_IS16_S18_NSU_INS5_IJSG_S19_EEENS5_IJSB_SG_EEEEEEEvS1E_EENS_8epilogue10collective6detail29Sm90TmaWarpSpecializedAdapterINS1L_15DefaultEpilogueISI_SJ_SJ_NS1K_6thread17LinearCombinationISI_Li1EffLNS1P_9ScaleType4KindE0ELNS_15FloatRoundStyleE2ESI_EENS1_15EpilogueDefaultEEEEEvvEEEEvNT_6ParamsE --------------------------
	.section	.text._ZN7cutlass13device_kernelINS_4gemm6kernel13GemmUniversalIN4cute5tupleIJiiiiEEENS1_10collective13CollectiveMmaINS1_34MainloopSm90TmaGmmaWarpSpecializedILi7ENS5_IJNS4_1CILi1EEESB_SB_EEENS1_35KernelTmaWarpSpecializedCooperativeEEENS5_IJNSA_ILi128EEESF_NSA_ILi64EEEEEENS_6half_tENS5_IJlSB_lEEESI_NS5_IJSB_llEEENS4_8TiledMMAINS4_8MMA_AtomIJNS4_4SM904GMMA26MMA_64x128x16_F32F16F16_SSILNSO_5MajorE0ELSQ_1ELNSO_7ScaleInE1ELSR_1EEEEEENS4_6LayoutINS5_IJNSA_ILi2EEESB_SB_EEENS5_IJSB_NSA_ILi0EEESX_EEEEENS5_IJNS4_10UnderscoreES10_S10_EEEEENS4_13SM90_TMA_LOADENS4_14ComposedLayoutINS4_7SwizzleILi3ELi4ELi3EEENS4_18smem_ptr_flag_bitsILi16EEENSU_INS5_IJNSA_ILi8EEESG_EEENS5_IJSG_SB_EEEEEEEvNS4_8identityES13_NS14_IS16_S18_NSU_INS5_IJSG_S19_EEENS5_IJSB_SG_EEEEEEEvS1E_EENS_8epilogue10collective6detail29Sm90TmaWarpSpecializedAdapterINS1L_15DefaultEpilogueISI_SJ_SJ_NS1K_6thread17LinearCombinationISI_Li1EffLNS1P_9ScaleType4KindE0ELNS_15FloatRoundStyleE2ESI_EENS1_15EpilogueDefaultEEEEEvvEEEEvNT_6ParamsE,"ax",@progbits
	.align	128
.text._ZN7cutlass13device_kernelINS_4gemm6kernel13GemmUniversalIN4cute5tupleIJiiiiEEENS1_10collective13CollectiveMmaINS1_34MainloopSm90TmaGmmaWarpSpecializedILi7ENS5_IJNS4_1CILi1EEESB_SB_EEENS1_35KernelTmaWarpSpecializedCooperativeEEENS5_IJNSA_ILi128EEESF_NSA_ILi64EEEEEENS_6half_tENS5_IJlSB_lEEESI_NS5_IJSB_llEEENS4_8TiledMMAINS4_8MMA_AtomIJNS4_4SM904GMMA26MMA_64x128x16_F32F16F16_SSILNSO_5MajorE0ELSQ_1ELNSO_7ScaleInE1ELSR_1EEEEEENS4_6LayoutINS5_IJNSA_ILi2EEESB_SB_EEENS5_IJSB_NSA_ILi0EEESX_EEEEENS5_IJNS4_10UnderscoreES10_S10_EEEEENS4_13SM90_TMA_LOADENS4_14ComposedLayoutINS4_7SwizzleILi3ELi4ELi3EEENS4_18smem_ptr_flag_bitsILi16EEENSU_INS5_IJNSA_ILi8EEESG_EEENS5_IJSG_SB_EEEEEEEvNS4_8identityES13_NS14_IS16_S18_NSU_INS5_IJSG_S19_EEENS5_IJSB_SG_EEEEEEEvS1E_EENS_8epilogue10collective6detail29Sm90TmaWarpSpecializedAdapterINS1L_15DefaultEpilogueISI_SJ_SJ_NS1K_6thread17LinearCombinationISI_Li1EffLNS1P_9ScaleType4KindE0ELNS_15FloatRoundStyleE2ESI_EENS1_15EpilogueDefaultEEEEEvvEEEEvNT_6ParamsE:
        .type           _ZN7cutlass13device_kernelINS_4gemm6kernel13GemmUniversalIN4cute5tupleIJiiiiEEENS1_10collective13CollectiveMmaINS1_34MainloopSm90TmaGmmaWarpSpecializedILi7ENS5_IJNS4_1CILi1EEESB_SB_EEENS1_35KernelTmaWarpSpecializedCooperativeEEENS5_IJNSA_ILi128EEESF_NSA_ILi64EEEEEENS_6half_tENS5_IJlSB_lEEESI_NS5_IJSB_llEEENS4_8TiledMMAINS4_8MMA_AtomIJNS4_4SM904GMMA26MMA_64x128x16_F32F16F16_SSILNSO_5MajorE0ELSQ_1ELNSO_7ScaleInE1ELSR_1EEEEEENS4_6LayoutINS5_IJNSA_ILi2EEESB_SB_EEENS5_IJSB_NSA_ILi0EEESX_EEEEENS5_IJNS4_10UnderscoreES10_S10_EEEEENS4_13SM90_TMA_LOADENS4_14ComposedLayoutINS4_7SwizzleILi3ELi4ELi3EEENS4_18smem_ptr_flag_bitsILi16EEENSU_INS5_IJNSA_ILi8EEESG_EEENS5_IJSG_SB_EEEEEEEvNS4_8identityES13_NS14_IS16_S18_NSU_INS5_IJSG_S19_EEENS5_IJSB_SG_EEEEEEEvS1E_EENS_8epilogue10collective6detail29Sm90TmaWarpSpecializedAdapterINS1L_15DefaultEpilogueISI_SJ_SJ_NS1K_6thread17LinearCombinationISI_Li1EffLNS1P_9ScaleType4KindE0ELNS_15FloatRoundStyleE2ESI_EENS1_15EpilogueDefaultEEEEEvvEEEEvNT_6ParamsE,@function
        .size           _ZN7cutlass13device_kernelINS_4gemm6kernel13GemmUniversalIN4cute5tupleIJiiiiEEENS1_10collective13CollectiveMmaINS1_34MainloopSm90TmaGmmaWarpSpecializedILi7ENS5_IJNS4_1CILi1EEESB_SB_EEENS1_35KernelTmaWarpSpecializedCooperativeEEENS5_IJNSA_ILi128EEESF_NSA_ILi64EEEEEENS_6half_tENS5_IJlSB_lEEESI_NS5_IJSB_llEEENS4_8TiledMMAINS4_8MMA_AtomIJNS4_4SM904GMMA26MMA_64x128x16_F32F16F16_SSILNSO_5MajorE0ELSQ_1ELNSO_7ScaleInE1ELSR_1EEEEEENS4_6LayoutINS5_IJNSA_ILi2EEESB_SB_EEENS5_IJSB_NSA_ILi0EEESX_EEEEENS5_IJNS4_10UnderscoreES10_S10_EEEEENS4_13SM90_TMA_LOADENS4_14ComposedLayoutINS4_7SwizzleILi3ELi4ELi3EEENS4_18smem_ptr_flag_bitsILi16EEENSU_INS5_IJNSA_ILi8EEESG_EEENS5_IJSG_SB_EEEEEEEvNS4_8identityES13_NS14_IS16_S18_NSU_INS5_IJSG_S19_EEENS5_IJSB_SG_EEEEEEEvS1E_EENS_8epilogue10collective6detail29Sm90TmaWarpSpecializedAdapterINS1L_15DefaultEpilogueISI_SJ_SJ_NS1K_6thread17LinearCombinationISI_Li1EffLNS1P_9ScaleType4KindE0ELNS_15FloatRoundStyleE2ESI_EENS1_15EpilogueDefaultEEEEEvvEEEEvNT_6ParamsE,(.L_x_200 - _ZN7cutlass13device_kernelINS_4gemm6kernel13GemmUniversalIN4cute5tupleIJiiiiEEENS1_10collective13CollectiveMmaINS1_34MainloopSm90TmaGmmaWarpSpecializedILi7ENS5_IJNS4_1CILi1EEESB_SB_EEENS1_35KernelTmaWarpSpecializedCooperativeEEENS5_IJNSA_ILi128EEESF_NSA_ILi64EEEEEENS_6half_tENS5_IJlSB_lEEESI_NS5_IJSB_llEEENS4_8TiledMMAINS4_8MMA_AtomIJNS4_4SM904GMMA26MMA_64x128x16_F32F16F16_SSILNSO_5MajorE0ELSQ_1ELNSO_7ScaleInE1ELSR_1EEEEEENS4_6LayoutINS5_IJNSA_ILi2EEESB_SB_EEENS5_IJSB_NSA_ILi0EEESX_EEEEENS5_IJNS4_10UnderscoreES10_S10_EEEEENS4_13SM90_TMA_LOADENS4_14ComposedLayoutINS4_7SwizzleILi3ELi4ELi3EEENS4_18smem_ptr_flag_bitsILi16EEENSU_INS5_IJNSA_ILi8EEESG_EEENS5_IJSG_SB_EEEEEEEvNS4_8identityES13_NS14_IS16_S18_NSU_INS5_IJSG_S19_EEENS5_IJSB_SG_EEEEEEEvS1E_EENS_8epilogue10collective6detail29Sm90TmaWarpSpecializedAdapterINS1L_15DefaultEpilogueISI_SJ_SJ_NS1K_6thread17LinearCombinationISI_Li1EffLNS1P_9ScaleType4KindE0ELNS_15FloatRoundStyleE2ESI_EENS1_15EpilogueDefaultEEEEEvvEEEEvNT_6ParamsE)
        .other          _ZN7cutlass13device_kernelINS_4gemm6kernel13GemmUniversalIN4cute5tupleIJiiiiEEENS1_10collective13CollectiveMmaINS1_34MainloopSm90TmaGmmaWarpSpecializedILi7ENS5_IJNS4_1CILi1EEESB_SB_EEENS1_35KernelTmaWarpSpecializedCooperativeEEENS5_IJNSA_ILi128EEESF_NSA_ILi64EEEEEENS_6half_tENS5_IJlSB_lEEESI_NS5_IJSB_llEEENS4_8TiledMMAINS4_8MMA_AtomIJNS4_4SM904GMMA26MMA_64x128x16_F32F16F16_SSILNSO_5MajorE0ELSQ_1ELNSO_7ScaleInE1ELSR_1EEEEEENS4_6LayoutINS5_IJNSA_ILi2EEESB_SB_EEENS5_IJSB_NSA_ILi0EEESX_EEEEENS5_IJNS4_10UnderscoreES10_S10_EEEEENS4_13SM90_TMA_LOADENS4_14ComposedLayoutINS4_7SwizzleILi3ELi4ELi3EEENS4_18smem_ptr_flag_bitsILi16EEENSU_INS5_IJNSA_ILi8EEESG_EEENS5_IJSG_SB_EEEEEEEvNS4_8identityES13_NS14_IS16_S18_NSU_INS5_IJSG_S19_EEENS5_IJSB_SG_EEEEEEEvS1E_EENS_8epilogue10collective6detail29Sm90TmaWarpSpecializedAdapterINS1L_15DefaultEpilogueISI_SJ_SJ_NS1K_6thread17LinearCombinationISI_Li1EffLNS1P_9ScaleType4KindE0ELNS_15FloatRoundStyleE2ESI_EENS1_15EpilogueDefaultEEEEEvvEEEEvNT_6ParamsE,@"STO_CUDA_ENTRY STV_DEFAULT"
_ZN7cutlass13device_kernelINS_4gemm6kernel13GemmUniversalIN4cute5tupleIJiiiiEEENS1_10collective13CollectiveMmaINS1_34MainloopSm90TmaGmmaWarpSpecializedILi7ENS5_IJNS4_1CILi1EEESB_SB_EEENS1_35KernelTmaWarpSpecializedCooperativeEEENS5_IJNSA_ILi128EEESF_NSA_ILi64EEEEEENS_6half_tENS5_IJlSB_lEEESI_NS5_IJSB_llEEENS4_8TiledMMAINS4_8MMA_AtomIJNS4_4SM904GMMA26MMA_64x128x16_F32F16F16_SSILNSO_5MajorE0ELSQ_1ELNSO_7ScaleInE1ELSR_1EEEEEENS4_6LayoutINS5_IJNSA_ILi2EEESB_SB_EEENS5_IJSB_NSA_ILi0EEESX_EEEEENS5_IJNS4_10UnderscoreES10_S10_EEEEENS4_13SM90_TMA_LOADENS4_14ComposedLayoutINS4_7SwizzleILi3ELi4ELi3EEENS4_18smem_ptr_flag_bitsILi16EEENSU_INS5_IJNSA_ILi8EEESG_EEENS5_IJSG_SB_EEEEEEEvNS4_8identityES13_NS14_IS16_S18_NSU_INS5_IJSG_S19_EEENS5_IJSB_SG_EEEEEEEvS1E_EENS_8epilogue10collective6detail29Sm90TmaWarpSpecializedAdapterINS1L_15DefaultEpilogueISI_SJ_SJ_NS1K_6thread17LinearCombinationISI_Li1EffLNS1P_9ScaleType4KindE0ELNS_15FloatRoundStyleE2ESI_EENS1_15EpilogueDefaultEEEEEvvEEEEvNT_6ParamsE:
[----:B------:R-:W0:Y:S01]  /*0000*/  LDC R1, c[0x0][0x28] ;  /* 0x00000a00ff017b82 */ /* 0x000e220000000800 */
[----:B------:R-:W1:Y:S01]  /*0010*/  S2R R3, SR_TID.X ;  /* 0x0000000000037919 */ /* 0x000e620000002100 */
[----:B------:R-:W-:Y:S01]  /*0020*/  ELECT P0, URZ, PT ;  /* 0x00000000003f782f */ /* 0x000fe20003800000 */
[----:B------:R-:W-:Y:S01]  /*0030*/  BSSY B0, `(.L_x_0) ;  /* 0x000000f000007945 */ /* 0x000fe20003800000 */
[--C-:B-1----:R-:W-:Y:S02]  /*0040*/  SHF.R.U32.HI R0, RZ, 0x5, R3.reuse ;  /* 0x00000005ff007819 */ /* 0x102fe40000011603 */
[----:B------:R-:W-:-:S03]  /*0050*/  SHF.R.U32.HI R14, RZ, 0x7, R3 ;  /* 0x00000007ff0e7819 */ /* 0x000fc60000011603 */
[----:B------:R-:W1:Y:S04]  /*0060*/  SHFL.IDX PT, R4, R0, RZ, 0x1f ;  /* 0x00001fff00047589 */ /* 0x000e6800000e0000 */
[----:B------:R2:W3:Y:S01]  /*0070*/  SHFL.IDX PT, R10, R14, RZ, 0x1f ;  /* 0x00001fff0e0a7589 */ /* 0x0004e200000e0000 */
[----:B-1----:R-:W-:-:S13]  /*0080*/  ISETP.NE.OR P0, PT, R4, RZ, !P0 ;  /* 0x000000ff0400720c */ /* 0x002fda0004705670 */
[----:B0-23--:R-:W-:Y:S05]  /*0090*/  @P0 BRA `(.L_x_1) ;  /* 0x0000000000200947 */ /* 0x00dfea0003800000 */
[----:B------:R-:W-:Y:S02]  /*00a0*/  ULDC.64 UR4, c[0x0][0x198] ;  /* 0x0000660000047ab9 */ /* 0x000fe40000000a00 */
[----:B------:R-:W-:Y:S02]  /*00b0*/  UIADD3 UR6, UP0, UR4, 0xf0, URZ ;  /* 0x000000f004067890 */ /* 0x000fe4000ff1e03f */
[----:B------:R-:W-:Y:S02]  /*00c0*/  UIADD3 UR4, UP1, UR4, 0x1f0, URZ ;  /* 0x000001f004047890 */ /* 0x000fe4000ff3e03f */
[----:B------:R-:W-:Y:S02]  /*00d0*/  UIADD3.X UR7, URZ, UR5, URZ, UP0, !UPT ;  /* 0x000000053f077290 */ /* 0x000fe400087fe43f */
[----:B------:R-:W-:-:S07]  /*00e0*/  UIADD3.X UR5, URZ, UR5, URZ, UP1, !UPT ;  /* 0x000000053f057290 */ /* 0x000fce0008ffe43f */
[----:B------:R0:W-:Y:S02]  /*00f0*/  UTMACCTL.PF [UR6] ;  /* 0x00000000060079b9 */ /* 0x0001e40008040000 */
[----:B------:R0:W-:Y:S02]  /*0100*/  UTMACCTL.PF [UR4] ;  /* 0x00000000040079b9 */ /* 0x0001e40008040000 */
[----:B0-----:R-:W-:Y:S01]  /*0110*/  NOP ;  /* 0x0000000000007918 */ /* 0x001fe20000000000 */
.L_x_1:
[----:B------:R-:W-:Y:S05]  /*0120*/  BSYNC B0 ;  /* 0x0000000000007941 */ /* 0x000fea0003800000 */
.L_x_0:
[----:B------:R-:W0:Y:S02]  /*0130*/  SHFL.IDX PT, R2, R0, RZ, 0x1f ;  /* 0x00001fff00027589 */ /* 0x000e2400000e0000 */
[----:B0-----:R-:W-:-:S13]  /*0140*/  ISETP.NE.AND P0, PT, R2, RZ, PT ;  /* 0x000000ff0200720c */ /* 0x001fda0003f05270 */
[----:B------:R-:W-:Y:S05]  /*0150*/  @P0 BRA `(.L_x_2) ;  /* 0x0000000000700947 */ /* 0x000fea0003800000 */
[----:B------:R-:W0:Y:S01]  /*0160*/  S2UR UR8, SR_CgaCtaId ;  /* 0x00000000000879c3 */ /* 0x000e220000008800 */
[----:B------:R-:W-:Y:S01]  /*0170*/  UMOV UR4, 0x400 ;  /* 0x0000040000047882 */ /* 0x000fe20000000000 */
[----:B------:R-:W-:Y:S01]  /*0180*/  UMOV UR5, 0x1 ;  /* 0x0000000100057882 */ /* 0x000fe20000000000 */
[----:B------:R-:W-:Y:S01]  /*0190*/  UMOV UR6, 0x100 ;  /* 0x0000010000067882 */ /* 0x000fe20000000000 */
[----:B------:R-:W-:Y:S01]  /*01a0*/  ELECT P0, URZ, PT ;  /* 0x00000000003f782f */ /* 0x000fe20003800000 */
[----:B------:R-:W-:-:S04]  /*01b0*/  UIADD3 UR6, -UR6, 0x100000, URZ ;  /* 0x0010000006067890 */ /* 0x000fc8000fffe13f */
[----:B------:R-:W-:Y:S02]  /*01c0*/  USHF.L.U32 UR7, UR6, 0xb, URZ ;  /* 0x0000000b06077899 */ /* 0x000fe4000800063f */
[----:B------:R-:W-:Y:S02]  /*01d0*/  USHF.L.U32 UR6, UR6, 0x1, URZ ;  /* 0x0000000106067899 */ /* 0x000fe4000800063f */
[----:B0-----:R-:W-:Y:S02]  /*01e0*/  ULEA UR8, UR8, UR4, 0x18 ;  /* 0x0000000408087291 */ /* 0x001fe4000f8ec03f */
[----:B------:R-:W-:-:S04]  /*01f0*/  UIADD3 UR4, -UR5, 0x100000, URZ ;  /* 0x0010000005047890 */ /* 0x000fc8000fffe13f */
[----:B------:R-:W-:Y:S02]  /*0200*/  USHF.L.U32 UR5, UR4, 0xb, URZ ;  /* 0x0000000b04057899 */ /* 0x000fe4000800063f */
[----:B------:R-:W-:Y:S01]  /*0210*/  USHF.L.U32 UR4, UR4, 0x1, URZ ;  /* 0x0000000104047899 */ /* 0x000fe2000800063f */
[----:B------:R-:W0:Y:S11]  /*0220*/  FENCE.VIEW.ASYNC.S ;  /* 0x00000000000073c6 */ /* 0x000e360000000000 */
[----:B0-----:R0:W1:Y:S01]  /*0230*/  SYNCS.EXCH.64 URZ, [UR8], UR4 ;  /* 0x00000004083f75b2 */ /* 0x0010620008000100 */
[----:B------:R0:W2:Y:S01]  /*0240*/  SYNCS.EXCH.64 URZ, [UR8+0x38], UR6 ;  /* 0x00003806083f75b2 */ /* 0x0000a20008000100 */
[----:B------:R0:W3:Y:S01]  /*0250*/  SYNCS.EXCH.64 URZ, [UR8+0x8], UR4 ;  /* 0x00000804083f75b2 */ /* 0x0000e20008000100 */
[----:B------:R0:W4:Y:S01]  /*0260*/  SYNCS.EXCH.64 URZ, [UR8+0x40], UR6 ;  /* 0x00004006083f75b2 */ /* 0x0001220008000100 */
[----:B------:R0:W0:Y:S01]  /*0270*/  SYNCS.EXCH.64 URZ, [UR8+0x10], UR4 ;  /* 0x00001004083f75b2 */ /* 0x0000220008000100 */
        /* <DEDUP_REMOVED lines=9> */
[----:B------:R-:W-:Y:S01]  /*0310*/  NOP ;  /* 0x0000000000007918 */ /* 0x000fe20000000000 */
.L_x_2:
[----:B------:R-:W5:Y:S01]  /*0320*/  SHFL.IDX PT, R0, R0, RZ, 0x1f ;  /* 0x00001fff00007589 */ /* 0x000f6200000e0000 */
[----:B------:R-:W-:Y:S01]  /*0330*/  ELECT P0, URZ, PT ;  /* 0x00000000003f782f */ /* 0x000fe20003800000 */
[----:B------:R-:W1:Y:S01]  /*0340*/  LDC R2, c[0x0][0x65c] ;  /* 0x00019700ff027b82 */ /* 0x000e620000000800 */
[----:B------:R-:W-:Y:S01]  /*0350*/  SHF.R.S32.HI R7, RZ, 0x1f, R4 ;  /* 0x0000001fff077819 */ /* 0x000fe20000011404 */
[----:B------:R-:W2:Y:S01]  /*0360*/  S2R R5, SR_CTAID.Y ;  /* 0x0000000000057919 */ /* 0x000ea20000002600 */
[----:B0-----:R-:W-:Y:S01]  /*0370*/  UMOV UR4, 0x20 ;  /* 0x0000002000047882 */ /* 0x001fe20000000000 */
[----:B------:R-:W-:Y:S01]  /*0380*/  NOP ;  /* 0x0000000000007918 */ /* 0x000fe20000000000 */
[----:B------:R-:W-:Y:S01]  /*0390*/  LEA.HI R7, R7, R4, RZ, 0x2 ;  /* 0x0000000407077211 */ /* 0x000fe200078f10ff */
[----:B------:R-:W0:Y:S01]  /*03a0*/  S2R R6, SR_CTAID.X ;  /* 0x0000000000067919 */ /* 0x000e220000002500 */
[----:B------:R-:W-:Y:S01]  /*03b0*/  ISETP.NE.AND P2, PT, R10, RZ, PT ;  /* 0x000000ff0a00720c */ /* 0x000fe20003f45270 */
[----:B------:R-:W-:Y:S01]  /*03c0*/  NOP ;  /* 0x0000000000007918 */ /* 0x000fe20000000000 */
[----:B------:R-:W-:-:S02]  /*03d0*/  LOP3.LUT R7, R7, 0xfffffffc, RZ, 0xc0, !PT ;  /* 0xfffffffc07077812 */ /* 0x000fc400078ec0ff */
[----:B-----5:R-:W-:Y:S02]  /*03e0*/  ISETP.NE.OR P0, PT, R0, RZ, !P0 ;  /* 0x000000ff0000720c */ /* 0x020fe40004705670 */
[----:B-1----:R-:W-:-:S04]  /*03f0*/  ISETP.NE.AND P3, PT, R2, 0x1, PT ;  /* 0x000000010200780c */ /* 0x002fc80003f65270 */
[----:B------:R-:W-:Y:S01]  /*0400*/  P2R R0, PR, RZ, 0x8 ;  /* 0x00000008ff007803 */ /* 0x000fe20000000000 */
[----:B------:R-:W-:Y:S01]  /*0410*/  IMAD.IADD R0, R4, 0x1, -R7 ;  /* 0x0000000104007824 */ /* 0x000fe200078e0a07 */
[----:B------:R-:W-:Y:S01]  /*0420*/  LOP3.LUT R4, R3, 0x7f, RZ, 0xc0, !PT ;  /* 0x0000007f03047812 */ /* 0x000fe200078ec0ff */
[----:B------:R-:W-:-:S03]  /*0430*/  IMAD.MOV.U32 R7, RZ, RZ, RZ ;  /* 0x000000ffff077224 */ /* 0x000fc600078e00ff */
[----:B------:R-:W-:Y:S01]  /*0440*/  ISETP.NE.AND P1, PT, R0, 0x3, PT ;  /* 0x000000030000780c */ /* 0x000fe20003f25270 */
[----:B------:R-:W-:Y:S01]  /*0450*/  VOTEU.ALL UP0, P0 ;  /* 0x00000000003f7886 */ /* 0x000fe20000000000 */
[----:B------:R-:W-:Y:S01]  /*0460*/  VOTEU.ALL UP1, P0 ;  /* 0x00000000003f7886 */ /* 0x000fe20000020000 */
[----:B------:R-:W0:Y:S01]  /*0470*/  @P3 LDC R17, c[0x0][0x10] ;  /* 0x00000400ff113b82 */ /* 0x000e220000000800 */
[----:B--2---:R-:W-:Y:S02]  /*0480*/  @P3 IMAD.MOV.U32 R8, RZ, RZ, R5 ;  /* 0x000000ffff083224 */ /* 0x004fe400078e0005 */
[----:B------:R-:W-:Y:S01]  /*0490*/  @!UP0 UMOV UR6, 0x400 ;  /* 0x0000040000068882 */ /* 0x000fe20000000000 */
[----:B------:R-:W-:-:S04]  /*04a0*/  @!UP0 UIADD3 UR4, -UR4, 0x100000, URZ ;  /* 0x0010000004048890 */ /* 0x000fc8000fffe13f */
[----:B------:R-:W-:Y:S02]  /*04b0*/  @!UP0 USHF.L.U32 UR5, UR4, 0xb, URZ ;  /* 0x0000000b04058899 */ /* 0x000fe4000800063f */
[----:B------:R-:W-:Y:S01]  /*04c0*/  @!UP0 USHF.L.U32 UR4, UR4, 0x1, URZ ;  /* 0x0000000104048899 */ /* 0x000fe2000800063f */
[----:B------:R-:W-:Y:S01]  /*04d0*/  @P3 IMAD.MOV.U32 R9, RZ, RZ, RZ ;  /* 0x000000ffff093224 */ /* 0x000fe200078e00ff */
[----:B------:R-:W1:Y:S08]  /*04e0*/  @!UP0 S2UR UR7, SR_CgaCtaId ;  /* 0x00000000000789c3 */ /* 0x000e700000008800 */
[----:B------:R-:W2:Y:S01]  /*04f0*/  @!P3 LDC R11, c[0x0][0xc] ;  /* 0x00000300ff0bbb82 */ /* 0x000ea20000000800 */
[----:B0-----:R-:W-:Y:S01]  /*0500*/  @P3 IMAD.WIDE.U32 R16, R6, R17, R8 ;  /* 0x0000001106103225 */ /* 0x001fe200078e0008 */
[----:B-1----:R-:W-:Y:S01]  /*0510*/  @!UP0 ULEA UR8, UR7, UR6, 0x18 ;  /* 0x0000000607088291 */ /* 0x002fe2000f8ec03f */
[----:B------:R-:W-:-:S02]  /*0520*/  VOTEU.ALL UP0, P0 ;  /* 0x00000000003f7886 */ /* 0x000fc40000000000 */
[----:B------:R-:W-:Y:S01]  /*0530*/  ULDC UR6, c[0x0][0xc] ;  /* 0x0000030000067ab9 */ /* 0x000fe20000000800 */
[----:B------:R-:W-:Y:S01]  /*0540*/  ISETP.EQ.OR P0, PT, R0, RZ, !P1 ;  /* 0x000000ff0000720c */ /* 0x000fe20004f02670 */
[----:B------:R-:W-:-:S03]  /*0550*/  ULDC UR7, c[0x0][0x10] ;  /* 0x0000040000077ab9 */ /* 0x000fc60000000800 */
[C---:B------:R-:W-:Y:S01]  /*0560*/  ISETP.EQ.AND P0, PT, R10.reuse, RZ, P0 ;  /* 0x000000ff0a00720c */ /* 0x040fe20000702270 */
[----:B------:R-:W-:Y:S02]  /*0570*/  VIADD R10, R10, 0xffffffff ;  /* 0xffffffff0a0a7836 */ /* 0x000fe40000000000 */
[----:B--2---:R-:W-:Y:S01]  /*0580*/  @!P3 IMAD.WIDE.U32 R8, R11, R5, R6 ;  /* 0x000000050b08b225 */ /* 0x004fe200078e0006 */
[----:B------:R-:W0:Y:S02]  /*0590*/  FENCE.VIEW.ASYNC.S ;  /* 0x00000000000073c6 */ /* 0x000e240000000000 */
[----:B0-----:R-:W3:Y:S01]  /*05a0*/  @!UP0 SYNCS.EXCH.64 URZ, [UR8+0x80], UR4 ;  /* 0x00008004083f85b2 */ /* 0x001ee20008000100 */
[----:B------:R-:W-:Y:S01]  /*05b0*/  SEL R18, RZ, 0x1, !P0 ;  /* 0x00000001ff127807 */ /* 0x000fe20004000000 */
[----:B------:R-:W-:Y:S01]  /*05c0*/  @P3 IMAD.MOV.U32 R11, RZ, RZ, RZ ;  /* 0x000000ffff0b3224 */ /* 0x000fe200078e00ff */
[----:B------:R-:W-:Y:S01]  /*05d0*/  ISETP.GE.U32.AND P1, PT, R10, 0x2, PT ;  /* 0x000000020a00780c */ /* 0x000fe20003f26070 */
[----:B------:R-:W-:-:S02]  /*05e0*/  @!P3 IMAD.MOV.U32 R16, RZ, RZ, R8 ;  /* 0x000000ffff10b224 */ /* 0x000fc400078e0008 */
[----:B------:R-:W-:Y:S01]  /*05f0*/  @P3 IMAD.IADD R17, R17, 0x1, R11 ;  /* 0x0000000111113824 */ /* 0x000fe200078e020b */
[----:B------:R-:W-:Y:S01]  /*0600*/  SEL R18, R18, 0x2, P1 ;  /* 0x0000000212127807 */ /* 0x000fe20000800000 */
[----:B------:R-:W-:Y:S01]  /*0610*/  @!P3 IMAD.MOV.U32 R17, RZ, RZ, R9 ;  /* 0x000000ffff11b224 */ /* 0x000fe200078e0009 */
[----:B------:R0:W3:Y:S01]  /*0620*/  @!UP1 SYNCS.EXCH.64 URZ, [UR8+0x88], UR4 ;  /* 0x00008804083f95b2 */ /* 0x0000e20008000100 */
[----:B------:R-:W-:Y:S01]  /*0630*/  NOP ;  /* 0x0000000000007918 */ /* 0x000fe20000000000 */
[----:B0-----:R-:W-:-:S03]  /*0640*/  UIMAD.WIDE.U32 UR4, UR6, UR7, URZ ;  /* 0x00000007060472a5 */ /* 0x001fc6000f8e003f */
[----:B------:R-:W-:Y:S02]  /*0650*/  ULDC UR6, c[0x0][0x14] ;  /* 0x0000050000067ab9 */ /* 0x000fe40000000800 */
[----:B------:R-:W-:Y:S02]  /*0660*/  UIMAD.WIDE.U32 UR36, UR4, UR6, URZ ;  /* 0x00000006042472a5 */ /* 0x000fe4000f8e003f */
[----:B------:R-:W-:-:S04]  /*0670*/  UIMAD UR42, UR5, UR6, URZ ;  /* 0x00000006052a72a4 */ /* 0x000fc8000f8e023f */
[----:B------:R-:W-:Y:S01]  /*0680*/  UIADD3 UR42, UR37, UR42, URZ ;  /* 0x0000002a252a7290 */ /* 0x000fe2000fffe03f */
[----:B---34-:R-:W-:Y:S06]  /*0690*/  BAR.SYNC.DEFER_BLOCKING 0x0 ;  /* 0x0000000000007b1d */ /* 0x018fec0000010000 */
[----:B------:R-:W-:Y:S05]  /*06a0*/  @!P2 BRA `(.L_x_3) ;  /* 0x0000005c00c8a947 */ /* 0x000fea0003800000 */
[----:B------:R-:W-:-:S13]  /*06b0*/  ISETP.GT.U32.AND P0, PT, R10, 0x1, PT ;  /* 0x000000010a00780c */ /* 0x000fda0003f04070 */
[----:B------:R-:W-:Y:S05]  /*06c0*/  @P0 EXIT ;  /* 0x000000000000094d */ /* 0x000fea0003800000 */
[----:B------:R-:W-:Y:S01]  /*06d0*/  ULDC.64 UR4, c[0x0][0x650] ;  /* 0x0001940000047ab9 */ /* 0x000fe20000000a00 */
[----:B------:R-:W-:Y:S01]  /*06e0*/  PRMT R0, RZ, 0x7610, R0 ;  /* 0x00007610ff007816 */ /* 0x000fe20000000000 */
[----:B------:R-:W-:Y:S01]  /*06f0*/  IMAD.MOV.U32 R101, RZ, RZ, -0x1 ;  /* 0xffffffffff657424 */ /* 0x000fe200078e00ff */
[----:B------:R-:W-:Y:S01]  /*0700*/  ISETP.GE.U32.AND P0, PT, R16, UR4, PT ;  /* 0x0000000410007c0c */ /* 0x000fe2000bf06070 */
[----:B------:R-:W-:Y:S02]  /*0710*/  IMAD.MOV.U32 R100, RZ, RZ, -0x1 ;  /* 0xffffffffff647424 */ /* 0x000fe400078e00ff */
[----:B------:R-:W-:Y:S01]  /*0720*/  IMAD.MOV.U32 R99, RZ, RZ, -0x1 ;  /* 0xffffffffff637424 */ /* 0x000fe200078e00ff */
[----:B------:R-:W-:-:S13]  /*0730*/  ISETP.GE.U32.AND.EX P0, PT, R17, UR5, PT, P0 ;  /* 0x0000000511007c0c */ /* 0x000fda000bf06100 */
[----:B------:R-:W-:Y:S05]  /*0740*/  @P0 BRA `(.L_x_4) ;  /* 0x0000000400540947 */ /* 0x000fea0003800000 */
[----:B------:R-:W0:Y:S01]  /*0750*/  LDC.64 R20, c[0x0][0x628] ;  /* 0x00018a00ff147b82 */ /* 0x000e220000000a00 */
[----:B------:R-:W-:Y:S02]  /*0760*/  IMAD.MOV.U32 R8, RZ, RZ, R16 ;  /* 0x000000ffff087224 */ /* 0x000fe400078e0010 */
[----:B------:R-:W-:-:S05]  /*0770*/  IMAD.MOV.U32 R9, RZ, RZ, R17 ;  /* 0x000000ffff097224 */ /* 0x000fca00078e0011 */
[----:B------:R-:W1:Y:S08]  /*0780*/  LDC R0, c[0x0][0x630] ;  /* 0x00018c00ff007b82 */ /* 0x000e700000000800 */
[----:B------:R-:W2:Y:S01]  /*0790*/  LDC.64 R22, c[0x0][0x620] ;  /* 0x00018800ff167b82 */ /* 0x000ea20000000a00 */
[----:B0-----:R-:W-:-:S04]  /*07a0*/  ISETP.NE.U32.AND P0, PT, R20, RZ, PT ;  /* 0x000000ff1400720c */ /* 0x001fc80003f05070 */
[----:B------:R-:W-:-:S13]  /*07b0*/  ISETP.NE.AND.EX P0, PT, R21, RZ, PT, P0 ;  /* 0x000000ff1500720c */ /* 0x000fda0003f05300 */
[----:B-12---:R-:W-:Y:S05]  /*07c0*/  @!P0 BRA `(.L_x_5) ;  /* 0x0000000000288947 */ /* 0x006fea0003800000 */
[----:B------:R-:W0:Y:S02]  /*07d0*/  LDC R13, c[0x0][0x634] ;  /* 0x00018d00ff0d7b82 */ /* 0x000e240000000800 */
[----:B0-----:R-:W-:-:S05]  /*07e0*/  IADD3 R13, P0, R16, R13, RZ ;  /* 0x0000000d100d7210 */ /* 0x001fca0007f1e0ff */
[----:B------:R-:W-:-:S04]  /*07f0*/  IMAD.X R15, RZ, RZ, R17, P0 ;  /* 0x000000ffff0f7224 */ /* 0x000fc800000e0611 */
[----:B------:R-:W-:-:S04]  /*0800*/  IMAD.WIDE.U32 R8, R15, R20, RZ ;  /* 0x000000140f087225 */ /* 0x000fc800078e00ff */
[----:B------:R-:W-:-:S04]  /*0810*/  IMAD.WIDE.U32 R10, P0, R13, R21, R8 ;  /* 0x000000150d0a7225 */ /* 0x000fc80007800008 */
[----:B------:R-:W-:-:S04]  /*0820*/  IMAD.WIDE.U32 R8, R13, R20, RZ ;  /* 0x000000140d087225 */ /* 0x000fc800078e00ff */
[----:B------:R-:W-:Y:S01]  /*0830*/  IMAD.X R13, RZ, RZ, RZ, P0 ;  /* 0x000000ffff0d7224 */ /* 0x000fe200000e06ff */
[----:B------:R-:W-:Y:S01]  /*0840*/  IADD3 RZ, P0, R9, R10, RZ ;  /* 0x0000000a09ff7210 */ /* 0x000fe20007f1e0ff */
[----:B------:R-:W-:-:S04]  /*0850*/  IMAD.MOV.U32 R12, RZ, RZ, R11 ;  /* 0x000000ffff0c7224 */ /* 0x000fc800078e000b */
[----:B------:R-:W-:-:S08]  /*0860*/  IMAD.WIDE.U32.X R8, R15, R21, R12, P0 ;  /* 0x000000150f087225 */ /* 0x000fd000000e040c */
.L_x_5:
[-CC-:B------:R-:W-:Y:S01]  /*0870*/  SHF.R.U64 R99, R8, R0.reuse, R9.reuse ;  /* 0x0000000008637219 */ /* 0x180fe20000001209 */
[----:B------:R-:W0:Y:S01]  /*0880*/  LDC R12, c[0x0][0x618] ;  /* 0x00018600ff0c7b82 */ /* 0x000e220000000800 */
[----:B------:R-:W-:Y:S01]  /*0890*/  SHF.R.U32.HI R7, RZ, R0, R9 ;  /* 0x00000000ff077219 */ /* 0x000fe20000011609 */
[----:B------:R-:W-:Y:S01]  /*08a0*/  ULDC UR4, c[0x0][0x150] ;  /* 0x0000540000047ab9 */ /* 0x000fe20000000800 */
[----:B------:R-:W-:Y:S02]  /*08b0*/  IADD3 R11, P0, RZ, -R99, RZ ;  /* 0x80000063ff0b7210 */ /* 0x000fe40007f1e0ff */
[----:B------:R-:W-:-:S03]  /*08c0*/  I2FP.F32.U32 R0, R6 ;  /* 0x0000000600007245 */ /* 0x000fc60000201000 */
[----:B------:R-:W1:Y:S01]  /*08d0*/  LDC.64 R30, c[0x0][0x640] ;  /* 0x00019000ff1e7b82 */ /* 0x000e620000000a00 */
[----:B------:R-:W-:Y:S02]  /*08e0*/  IMAD.X R13, RZ, RZ, ~R7, P0 ;  /* 0x000000ffff0d7224 */ /* 0x000fe400000e0e07 */
[----:B------:R-:W-:Y:S01]  /*08f0*/  FMUL R0, R0, UR4 ;  /* 0x0000000400007c20 */ /* 0x000fe20008400000 */
[----:B------:R-:W-:Y:S01]  /*0900*/  IMAD.WIDE.U32 R8, R11, R22, R16 ;  /* 0x000000160b087225 */ /* 0x000fe200078e0010 */
[----:B------:R-:W-:-:S03]  /*0910*/  ULDC UR4, c[0x0][0x154] ;  /* 0x0000550000047ab9 */ /* 0x000fc60000000800 */
[----:B------:R-:W-:Y:S01]  /*0920*/  IMAD R10, R13, R22, RZ ;  /* 0x000000160d0a7224 */ /* 0x000fe200078e02ff */
[----:B------:R-:W2:Y:S01]  /*0930*/  LDC R7, c[0x0][0x144] ;  /* 0x00005100ff077b82 */ /* 0x000ea20000000800 */
[----:B------:R-:W3:Y:S02]  /*0940*/  F2I.U32.TRUNC.NTZ R0, R0 ;  /* 0x0000000000007305 */ /* 0x000ee4000020f000 */
[----:B------:R-:W-:-:S04]  /*0950*/  IMAD R11, R11, R23, R10 ;  /* 0x000000170b0b7224 */ /* 0x000fc800078e020a */
[----:B------:R-:W-:Y:S01]  /*0960*/  IMAD.IADD R9, R9, 0x1, R11 ;  /* 0x0000000109097824 */ /* 0x000fe200078e020b */
[----:B------:R-:W4:Y:S01]  /*0970*/  LDC R24, c[0x0][0x608] ;  /* 0x00018200ff187b82 */ /* 0x000f220000000800 */
[----:B------:R-:W-:-:S03]  /*0980*/  IMAD.MOV.U32 R11, RZ, RZ, -0x1 ;  /* 0xffffffffff0b7424 */ /* 0x000fc600078e00ff */
[-CC-:B0-----:R-:W-:Y:S02]  /*0990*/  SHF.R.U64 R22, R8, R12.reuse, R9.reuse ;  /* 0x0000000c08167219 */ /* 0x181fe40000001209 */
[----:B------:R-:W-:Y:S02]  /*09a0*/  I2FP.F32.U32 R8, R5 ;  /* 0x0000000500087245 */ /* 0x000fe40000201000 */
[----:B------:R-:W0:Y:S01]  /*09b0*/  LDC R28, c[0x0][0x658] ;  /* 0x00019600ff1c7b82 */ /* 0x000e220000000800 */
[----:B-1----:R-:W-:Y:S01]  /*09c0*/  ISETP.NE.U32.AND P0, PT, R30, RZ, PT ;  /* 0x000000ff1e00720c */ /* 0x002fe20003f05070 */
[----:B---3--:R-:W-:Y:S02]  /*09d0*/  IMAD.MOV R10, RZ, RZ, -R0 ;  /* 0x000000ffff0a7224 */ /* 0x008fe400078e0a00 */
[----:B------:R-:W-:Y:S01]  /*09e0*/  FMUL R8, R8, UR4 ;  /* 0x0000000408087c20 */ /* 0x000fe20008400000 */
[----:B------:R-:W-:Y:S02]  /*09f0*/  SHF.R.U32.HI R9, RZ, R12, R9 ;  /* 0x0000000cff097219 */ /* 0x000fe40000011609 */
[----:B------:R-:W-:Y:S01]  /*0a00*/  ISETP.NE.AND.EX P0, PT, R31, RZ, PT, P0 ;  /* 0x000000ff1f00720c */ /* 0x000fe20003f05300 */
[----:B------:R1:W3:Y:S01]  /*0a10*/  F2I.U32.TRUNC.NTZ R15, R8 ;  /* 0x00000008000f7305 */ /* 0x0002e2000020f000 */
[----:B------:R-:W1:Y:S01]  /*0a20*/  LDC R20, c[0x0][0x148] ;  /* 0x00005200ff147b82 */ /* 0x000e620000000800 */
[----:B--2---:R-:W-:-:S07]  /*0a30*/  IMAD R0, R7, R10, R6 ;  /* 0x0000000a07007224 */ /* 0x004fce00078e0206 */
[----:B------:R-:W2:Y:S01]  /*0a40*/  LDC R26, c[0x0][0x600] ;  /* 0x00018000ff1a7b82 */ /* 0x000ea20000000800 */
[-CC-:B----4-:R-:W-:Y:S02]  /*0a50*/  SHF.R.U64 R32, R22, R24.reuse, R9.reuse ;  /* 0x0000001816207219 */ /* 0x190fe40000001209 */
[----:B------:R-:W-:Y:S01]  /*0a60*/  SHF.R.U32.HI R7, RZ, R24, R9 ;  /* 0x00000018ff077219 */ /* 0x000fe20000011609 */
[----:B------:R-:W-:-:S04]  /*0a70*/  IMAD.MOV.U32 R9, RZ, RZ, 0x1 ;  /* 0x00000001ff097424 */ /* 0x000fc800078e00ff */
[----:B------:R-:W4:Y:S01]  /*0a80*/  LDC R21, c[0x0][0x648] ;  /* 0x00019200ff157b82 */ /* 0x000f220000000800 */
[-C--:B0-----:R-:W-:Y:S02]  /*0a90*/  SHF.L.U32 R6, R11, R28.reuse, RZ ;  /* 0x0000001c0b067219 */ /* 0x081fe400000006ff */
[--C-:B------:R-:W-:Y:S02]  /*0aa0*/  SHF.R.U64 R24, R32, R28, R7.reuse ;  /* 0x0000001c20187219 */ /* 0x100fe40000001207 */
[----:B------:R-:W-:Y:S02]  /*0ab0*/  LOP3.LUT R13, RZ, R6, RZ, 0x33, !PT ;  /* 0x00000006ff0d7212 */ /* 0x000fe400078e33ff */
[-C--:B------:R-:W-:Y:S01]  /*0ac0*/  SHF.R.U32.HI R7, RZ, R28.reuse, R7 ;  /* 0x0000001cff077219 */ /* 0x080fe20000011607 */
[----:B------:R-:W0:Y:S01]  /*0ad0*/  LDC R23, c[0x0][0x638] ;  /* 0x00018e00ff177b82 */ /* 0x000e220000000800 */
[----:B------:R-:W-:Y:S01]  /*0ae0*/  SHF.L.U32 R12, R9, R28, RZ ;  /* 0x0000001c090c7219 */ /* 0x000fe200000006ff */
[----:B------:R-:W-:-:S06]  /*0af0*/  IMAD.MOV.U32 R6, RZ, RZ, R24 ;  /* 0x000000ffff067224 */ /* 0x000fcc00078e0018 */
[----:B------:R-:W0:Y:S01]  /*0b00*/  LDC R101, c[0x0][0x610] ;  /* 0x00018400ff657b82 */ /* 0x000e220000000800 */
[----:B-1-3--:R-:W-:Y:S05]  /*0b10*/  @!P0 BRA `(.L_x_6) ;  /* 0x0000000000288947 */ /* 0x00afea0003800000 */
[----:B------:R-:W1:Y:S02]  /*0b20*/  LDC R11, c[0x0][0x64c] ;  /* 0x00019300ff0b7b82 */ /* 0x000e640000000800 */
[----:B-1----:R-:W-:-:S05]  /*0b30*/  IADD3 R11, P0, R24, R11, RZ ;  /* 0x0000000b180b7210 */ /* 0x002fca0007f1e0ff */
        /* <DEDUP_REMOVED lines=8> */
.L_x_6:
[----:B----4-:R-:W-:Y:S01]  /*0bc0*/  SHF.R.U64 R6, R6, R21, R7 ;  /* 0x0000001506067219 */ /* 0x010fe20000001207 */
[----:B--2---:R-:W-:Y:S01]  /*0bd0*/  VIADD R7, R26, 0xffffffff ;  /* 0xffffffff1a077836 */ /* 0x004fe20000000000 */
[----:B------:R-:W-:Y:S01]  /*0be0*/  LOP3.LUT R13, R32, R13, RZ, 0xc0, !PT ;  /* 0x0000000d200d7212 */ /* 0x000fe200078ec0ff */
[----:B------:R-:W-:Y:S02]  /*0bf0*/  IMAD.MOV R15, RZ, RZ, -R15 ;  /* 0x000000ffff0f7224 */ /* 0x000fe400078e0a0f */
[----:B------:R-:W-:Y:S02]  /*0c00*/  IMAD.MOV R8, RZ, RZ, -R6 ;  /* 0x000000ffff087224 */ /* 0x000fe400078e0a06 */
[----:B------:R-:W-:Y:S01]  /*0c10*/  IMAD R13, R12, R6, R13 ;  /* 0x000000060c0d7224 */ /* 0x000fe200078e020d */
[----:B------:R-:W-:Y:S01]  /*0c20*/  LOP3.LUT R6, R22, R7, RZ, 0xc0, !PT ;  /* 0x0000000716067212 */ /* 0x000fe200078ec0ff */
[----:B------:R-:W-:Y:S02]  /*0c30*/  @P3 IMAD R0, R20, R15, R5 ;  /* 0x0000000f14003224 */ /* 0x000fe400078e0205 */
[----:B0-----:R-:W-:-:S02]  /*0c40*/  IMAD R5, R8, R23, R24 ;  /* 0x0000001708057224 */ /* 0x001fc400078e0218 */
[----:B------:R-:W-:Y:S02]  /*0c50*/  IMAD R101, R13, R101, R0 ;  /* 0x000000650d657224 */ /* 0x000fe400078e0200 */
[----:B------:R-:W-:Y:S02]  /*0c60*/  IMAD R6, R5, R26, R6 ;  /* 0x0000001a05067224 */ /* 0x000fe400078e0206 */
[----:B------:R-:W-:-:S03]  /*0c70*/  IMAD.MOV.U32 R0, RZ, RZ, 0x1 ;  /* 0x00000001ff007424 */ /* 0x000fc600078e00ff */
[----:B------:R-:W-:Y:S02]  /*0c80*/  SEL R100, R6, R101, !P3 ;  /* 0x0000006506647207 */ /* 0x000fe40005800000 */
[----:B------:R-:W-:-:S07]  /*0c90*/  SEL R101, R101, R6, !P3 ;  /* 0x0000000665657207 */ /* 0x000fce0005800000 */
.L_x_4:
[----:B------:R-:W-:-:S08]  /*0ca0*/  NOP ;  /* 0x0000000000007918 */ /* 0x000fd00000000000 */
[----:B------:R-:W0:Y:S02]  /*0cb0*/  USETMAXREG.TRY_ALLOC.CTAPOOL UP0, 0xe8 ;  /* 0x000000e8000079c8 */ /* 0x000e240008000600 */
[----:B0-----:R-:W-:-:S13]  /*0cc0*/  PLOP3.LUT P0, PT, PT, PT, UP0, 0x80, 0x0 ;  /* 0x000000000000781c */ /* 0x001fda0003f0f008 */
[----:B------:R-:W-:Y:S05]  /*0cd0*/  @!P0 BRA `(.L_x_4) ;  /* 0xfffffffc00f08947 */ /* 0x000fea000383ffff */
[----:B------:R-:W-:Y:S01]  /*0ce0*/  ULDC.64 UR4, c[0x0][0x598] ;  /* 0x0001660000047ab9 */ /* 0x000fe20000000a00 */
[----:B------:R-:W-:Y:S01]  /*0cf0*/  ULDC.64 UR38, c[0x0][0x208] ;  /* 0x0000820000267ab9 */ /* 0x000fe20000000a00 */
[----:B------:R-:W-:-:S04]  /*0d00*/  ISETP.NE.U32.AND P0, PT, RZ, UR4, PT ;  /* 0x00000004ff007c0c */ /* 0x000fc8000bf05070 */
[----:B------:R-:W-:-:S13]  /*0d10*/  ISETP.NE.AND.EX P0, PT, RZ, UR5, PT, P0 ;  /* 0x00000005ff007c0c */ /* 0x000fda000bf05300 */
[----:B------:R-:W-:Y:S05]  /*0d20*/  @!P0 BRA `(.L_x_7) ;  /* 0x00000000001c8947 */ /* 0x000fea0003800000 */
[----:B------:R-:W0:Y:S02]  /*0d30*/  LDC.64 R6, c[0x0][0x598] ;  /* 0x00016600ff067b82 */ /* 0x000e240000000a00 */
[----:B0-----:R-:W2:Y:S02]  /*0d40*/  LDG.E.64 R6, desc[UR38][R6.64] ;  /* 0x0000002606067981 */ /* 0x001ea4000c1e1b00 */
[----:B--2---:R-:W-:-:S04]  /*0d50*/  ISETP.NE.U32.AND P0, PT, R6, RZ, PT ;  /* 0x000000ff0600720c */ /* 0x004fc80003f05070 */
[----:B------:R-:W-:-:S13]  /*0d60*/  ISETP.NE.AND.EX P0, PT, R7, RZ, PT, P0 ;  /* 0x000000ff0700720c */ /* 0x000fda0003f05300 */
[----:B------:R-:W-:Y:S05]  /*0d70*/  @!P0 BRA `(.L_x_7) ;  /* 0x0000000000088947 */ /* 0x000fea0003800000 */
[----:B------:R0:W5:Y:S01]  /*0d80*/  LD.E R19, desc[UR38][R6.64] ;  /* 0x0000002606137980 */ /* 0x000162000c101900 */
[----:B------:R-:W-:Y:S05]  /*0d90*/  BRA `(.L_x_8) ;  /* 0x0000000000247947 */ /* 0x000fea0003800000 */
.L_x_7:
[----:B------:R-:W-:Y:S02]  /*0da0*/  ULDC.64 UR4, c[0x0][0x588] ;  /* 0x0001620000047ab9 */ /* 0x000fe40000000a00 */
[----:B------:R-:W-:-:S04]  /*0db0*/  ISETP.NE.U32.AND P0, PT, RZ, UR4, PT ;  /* 0x00000004ff007c0c */ /* 0x000fc8000bf05070 */
[----:B------:R-:W-:-:S13]  /*0dc0*/  ISETP.NE.AND.EX P0, PT, RZ, UR5, PT, P0 ;  /* 0x00000005ff007c0c */ /* 0x000fda000bf05300 */
[----:B------:R-:W-:Y:S05]  /*0dd0*/  @!P0 BRA `(.L_x_9) ;  /* 0x00000000000c8947 */ /* 0x000fea0003800000 */
[----:B------:R-:W0:Y:S02]  /*0de0*/  LDC.64 R6, c[0x0][0x588] ;  /* 0x00016200ff067b82 */ /* 0x000e240000000a00 */
[----:B0-----:R1:W5:Y:S01]  /*0df0*/  LDG.E R19, desc[UR38][R6.64] ;  /* 0x0000002606137981 */ /* 0x001362000c1e1900 */
[----:B------:R-:W-:Y:S05]  /*0e00*/  BRA `(.L_x_8) ;  /* 0x0000000000087947 */ /* 0x000fea0003800000 */
.L_x_9:
[----:B------:R-:W-:Y:S02]  /*0e10*/  ULDC UR4, c[0x0][0x580] ;  /* 0x0001600000047ab9 */ /* 0x000fe40000000800 */
[----:B------:R-:W-:-:S07]  /*0e20*/  IMAD.U32 R19, RZ, RZ, UR4 ;  /* 0x00000004ff137e24 */ /* 0x000fce000f8e00ff */
.L_x_8:
[----:B------:R-:W-:Y:S02]  /*0e30*/  ULDC.64 UR4, c[0x0][0x5a0] ;  /* 0x0001680000047ab9 */ /* 0x000fe40000000a00 */
[----:B------:R-:W-:-:S04]  /*0e40*/  ISETP.NE.U32.AND P0, PT, RZ, UR4, PT ;  /* 0x00000004ff007c0c */ /* 0x000fc8000bf05070 */
[----:B------:R-:W-:-:S13]  /*0e50*/  ISETP.NE.AND.EX P0, PT, RZ, UR5, PT, P0 ;  /* 0x00000005ff007c0c */ /* 0x000fda000bf05300 */
[----:B------:R-:W-:Y:S05]  /*0e60*/  @!P0 BRA `(.L_x_10) ;  /* 0x00000000001c8947 */ /* 0x000fea0003800000 */
[----:B01----:R-:W0:Y:S02]  /*0e70*/  LDC.64 R6, c[0x0][0x5a0] ;  /* 0x00016800ff067b82 */ /* 0x003e240000000a00 */
[----:B0-----:R-:W2:Y:S02]  /*0e80*/  LDG.E.64 R6, desc[UR38][R6.64] ;  /* 0x0000002606067981 */ /* 0x001ea4000c1e1b00 */
[----:B--2---:R-:W-:-:S04]  /*0e90*/  ISETP.NE.U32.AND P0, PT, R6, RZ, PT ;  /* 0x000000ff0600720c */ /* 0x004fc80003f05070 */
[----:B------:R-:W-:-:S13]  /*0ea0*/  ISETP.NE.AND.EX P0, PT, R7, RZ, PT, P0 ;  /* 0x000000ff0700720c */ /* 0x000fda0003f05300 */
[----:B------:R-:W-:Y:S05]  /*0eb0*/  @!P0 BRA `(.L_x_10) ;  /* 0x0000000000088947 */ /* 0x000fea0003800000 */
[----:B------:R0:W5:Y:S01]  /*0ec0*/  LD.E R88, desc[UR38][R6.64] ;  /* 0x0000002606587980 */ /* 0x000162000c101900 */
[----:B------:R-:W-:Y:S05]  /*0ed0*/  BRA `(.L_x_11) ;  /* 0x0000000000247947 */ /* 0x000fea0003800000 */
.L_x_10:
[----:B------:R-:W-:Y:S02]  /*0ee0*/  ULDC.64 UR4, c[0x0][0x590] ;  /* 0x0001640000047ab9 */ /* 0x000fe40000000a00 */
[----:B------:R-:W-:-:S04]  /*0ef0*/  ISETP.NE.U32.AND P0, PT, RZ, UR4, PT ;  /* 0x00000004ff007c0c */ /* 0x000fc8000bf05070 */
[----:B------:R-:W-:-:S13]  /*0f00*/  ISETP.NE.AND.EX P0, PT, RZ, UR5, PT, P0 ;  /* 0x00000005ff007c0c */ /* 0x000fda000bf05300 */
[----:B------:R-:W-:Y:S05]  /*0f10*/  @!P0 BRA `(.L_x_12) ;  /* 0x00000000000c8947 */ /* 0x000fea0003800000 */
[----:B------:R-:W2:Y:S02]  /*0f20*/  LDC.64 R88, c[0x0][0x590] ;  /* 0x00016400ff587b82 */ /* 0x000ea40000000a00 */
[----:B--2---:R2:W5:Y:S01]  /*0f30*/  LDG.E R88, desc[UR38][R88.64] ;  /* 0x0000002658587981 */ /* 0x004562000c1e1900 */
[----:B------:R-:W-:Y:S05]  /*0f40*/  BRA `(.L_x_11) ;  /* 0x0000000000087947 */ /* 0x000fea0003800000 */
.L_x_12:
[----:B------:R-:W-:Y:S02]  /*0f50*/  ULDC UR4, c[0x0][0x584] ;  /* 0x0001610000047ab9 */ /* 0x000fe40000000800 */
[----:B------:R-:W-:-:S07]  /*0f60*/  IMAD.U32 R88, RZ, RZ, UR4 ;  /* 0x00000004ff587e24 */ /* 0x000fce000f8e00ff */
.L_x_11:
[----:B------:R-:W-:-:S13]  /*0f70*/  LOP3.LUT P0, RZ, R0, 0xff, RZ, 0xc0, !PT ;  /* 0x000000ff00ff7812 */ /* 0x000fda000780c0ff */
[----:B------:R-:W-:Y:S05]  /*0f80*/  @!P0 EXIT ;  /* 0x000000000000894d */ /* 0x000fea0003800000 */
[----:B------:R-:W3:Y:S01]  /*0f90*/  LDC R90, c[0x0][0x658] ;  /* 0x00019600ff5a7b82 */ /* 0x000ee20000000800 */
[----:B------:R-:W-:Y:S01]  /*0fa0*/  ULDC.64 UR6, c[0x0][0x288] ;  /* 0x0000a20000067ab9 */ /* 0x000fe20000000a00 */
[----:B------:R-:W-:Y:S01]  /*0fb0*/  LOP3.LUT R14, R14, 0x1, RZ, 0xc0, !PT ;  /* 0x000000010e0e7812 */ /* 0x000fe200078ec0ff */
[----:B------:R-:W-:Y:S01]  /*0fc0*/  UIADD3 UR4, UR7, 0x3f, URZ ;  /* 0x0000003f07047890 */ /* 0x000fe2000fffe03f */
[----:B------:R-:W-:Y:S01]  /*0fd0*/  SHF.R.U32.HI R0, RZ, 0x2, R3 ;  /* 0x00000002ff007819 */ /* 0x000fe20000011603 */
[----:B01----:R-:W-:Y:S01]  /*0fe0*/  IMAD.MOV.U32 R7, RZ, RZ, -0x1 ;  /* 0xffffffffff077424 */ /* 0x003fe200078e00ff */
[----:B------:R-:W-:Y:S01]  /*0ff0*/  SHF.R.U32.HI R4, RZ, 0x1, R4 ;  /* 0x00000001ff047819 */ /* 0x000fe20000011604 */
[----:B------:R-:W-:Y:S01]  /*1000*/  USHF.R.S32.HI UR5, URZ, 0x1f, UR4 ;  /* 0x0000001f3f057899 */ /* 0x000fe20008011404 */
[----:B------:R-:W0:Y:S01]  /*1010*/  LDC.64 R92, c[0x0][0x5c8] ;  /* 0x00017200ff5c7b82 */ /* 0x000e220000000a00 */
[----:B------:R-:W-:Y:S01]  /*1020*/  IMAD.SHL.U32 R5, R14, 0x40, RZ ;  /* 0x000000400e057824 */ /* 0x000fe200078e00ff */
[----:B------:R-:W-:Y:S01]  /*1030*/  LOP3.LUT R0, R0, 0x7, RZ, 0xc0, !PT ;  /* 0x0000000700007812 */ /* 0x000fe200078ec0ff */
[----:B------:R-:W-:Y:S01]  /*1040*/  ULEA.HI UR5, UR5, UR4, URZ, 0x6 ;  /* 0x0000000405057291 */ /* 0x000fe2000f8f303f */
[----:B------:R-:W-:Y:S01]  /*1050*/  LOP3.LUT R23, R4, 0x30, RZ, 0xc0, !PT ;  /* 0x0000003004177812 */ /* 0x000fe200078ec0ff */
[----:B------:R-:W-:Y:S01]  /*1060*/  IMAD.MOV.U32 R9, RZ, RZ, 0x1 ;  /* 0x00000001ff097424 */ /* 0x000fe200078e00ff */
[--C-:B------:R-:W-:Y:S01]  /*1070*/  LOP3.LUT R22, R5, 0x40, R0.reuse, 0xe2, !PT ;  /* 0x0000004005167812 */ /* 0x100fe200078ee200 */
[----:B------:R-:W-:Y:S01]  /*1080*/  USHF.R.S32.HI UR43, URZ, 0x6, UR5 ;  /* 0x000000063f2b7899 */ /* 0x000fe20008011405 */
[----:B------:R-:W1:Y:S01]  /*1090*/  LDC R95, c[0x0][0x600] ;  /* 0x00018000ff5f7b82 */ /* 0x000e620000000800 */
[-C--:B------:R-:W-:Y:S01]  /*10a0*/  IADD3 R5, RZ, -R23.reuse, -R0 ;  /* 0x80000017ff057210 */ /* 0x080fe20007ffe800 */
[----:B------:R-:W-:Y:S01]  /*10b0*/  IMAD.U32 R6, RZ, RZ, UR6 ;  /* 0x00000006ff067e24 */ /* 0x000fe2000f8e00ff */
[C---:B--2---:R-:W-:Y:S01]  /*10c0*/  LOP3.LUT R89, R3.reuse, 0x3, RZ, 0xc0, !PT ;  /* 0x0000000303597812 */ /* 0x044fe200078ec0ff */
[----:B------:R-:W-:Y:S01]  /*10d0*/  UISETP.LT.AND UP0, UPT, UR43, 0x1, UPT ;  /* 0x000000012b00788c */ /* 0x000fe2000bf01270 */
[----:B------:R-:W-:Y:S01]  /*10e0*/  LOP3.LUT R94, R3, 0x80, RZ, 0xc0, !PT ;  /* 0x00000080035e7812 */ /* 0x000fe200078ec0ff */
[----:B------:R-:W-:Y:S01]  /*10f0*/  IMAD R5, R14, -0x40, R5 ;  /* 0xffffffc00e057824 */ /* 0x000fe200078e0205 */
[----:B------:R-:W-:Y:S01]  /*1100*/  ULDC UR4, c[0x0][0x284] ;  /* 0x0000a10000047ab9 */ /* 0x000fe20000000800 */
[-C--:B---3--:R-:W-:Y:S01]  /*1110*/  SHF.L.U32 R7, R7, R90.reuse, RZ ;  /* 0x0000005a07077219 */ /* 0x088fe200000006ff */
[----:B------:R-:W-:Y:S01]  /*1120*/  USEL UR44, UR43, 0x1, UP0 ;  /* 0x000000012b2c7887 */ /* 0x000fe20008000000 */
[----:B------:R-:W-:Y:S01]  /*1130*/  LOP3.LUT R22, R22, R23, RZ, 0xfc, !PT ;  /* 0x0000001716167212 */ /* 0x000fe200078efcff */
[----:B------:R-:W-:Y:S01]  /*1140*/  IMAD R89, R89, -0x2, R6 ;  /* 0xfffffffe59597824 */ /* 0x000fe200078e0206 */
[----:B------:R-:W-:Y:S01]  /*1150*/  SHF.L.U32 R90, R9, R90, RZ ;  /* 0x0000005a095a7219 */ /* 0x000fe200000006ff */
[----:B------:R-:W-:Y:S01]  /*1160*/  VIADD R97, R5, UR4 ;  /* 0x0000000405617c36 */ /* 0x000fe20008000000 */
[----:B------:R-:W-:Y:S01]  /*1170*/  LOP3.LUT R98, R18, 0x1, RZ, 0xfc, !PT ;  /* 0x0000000112627812 */ /* 0x000fe200078efcff */
[----:B------:R-:W-:Y:S01]  /*1180*/  IMAD.MOV.U32 R23, RZ, RZ, RZ ;  /* 0x000000ffff177224 */ /* 0x000fe200078e00ff */
[C---:B0-----:R-:W-:Y:S01]  /*1190*/  SHF.L.U64.HI R91, R92.reuse, 0x3, R93 ;  /* 0x000000035c5b7819 */ /* 0x041fe2000001025d */
[----:B------:R-:W-:Y:S01]  /*11a0*/  IMAD.SHL.U32 R92, R92, 0x8, RZ ;  /* 0x000000085c5c7824 */ /* 0x000fe200078e00ff */
[----:B------:R-:W-:Y:S01]  /*11b0*/  SHF.R.U32.HI R94, RZ, 0x7, R94 ;  /* 0x00000007ff5e7819 */ /* 0x000fe2000001165e */
[----:B------:R-:W-:Y:S01]  /*11c0*/  IMAD.SHL.U32 R93, R3, 0x2, RZ ;  /* 0x00000002035d7824 */ /* 0x000fe200078e00ff */
[----:B------:R-:W-:Y:S01]  /*11d0*/  LOP3.LUT R96, RZ, R7, RZ, 0x33, !PT ;  /* 0x00000007ff607212 */ /* 0x000fe200078e33ff */
[----:B------:R-:W-:Y:S01]  /*11e0*/  UIADD3 UR44, UR43, -UR44, URZ ;  /* 0x8000002c2b2c7290 */ /* 0x000fe2000fffe03f */
[----:B------:R-:W-:Y:S01]  /*11f0*/  UMOV UR40, URZ ;  /* 0x0000003f00287c82 */ /* 0x000fe20008000000 */
[----:B-1----:R-:W-:Y:S01]  /*1200*/  VIADD R95, R95, 0xffffffff ;  /* 0xffffffff5f5f7836 */ /* 0x002fe20000000000 */
[----:B------:R-:W-:-:S09]  /*1210*/  UMOV UR41, URZ ;  /* 0x0000003f00297c82 */ /* 0x000fd20008000000 */
.L_x_158:
[----:B0-----:R-:W0:Y:S01]  /*1220*/  SHFL.IDX PT, R0, R94, RZ, 0x1f ;  /* 0x00001fff5e007589 */ /* 0x001e2200000e0000 */
[----:B-1----:R-:W1:Y:S01]  /*1230*/  S2UR UR7, SR_CgaCtaId ;  /* 0x00000000000779c3 */ /* 0x002e620000008800 */
[----:B------:R-:W-:Y:S01]  /*1240*/  UMOV UR6, 0x400 ;  /* 0x0000040000067882 */ /* 0x000fe20000000000 */
[----:B0-----:R-:W-:Y:S01]  /*1250*/  R2UR UR4, R0 ;  /* 0x00000000000472ca */ /* 0x001fe200000e0000 */
[----:B-1----:R-:W-:-:S12]  /*1260*/  ULEA UR46, UR7, UR6, 0x18 ;  /* 0x00000006072e7291 */ /* 0x002fd8000f8ec03f */
[----:B------:R-:W-:-:S04]  /*1270*/  ULEA.HI UR5, UR4, UR4, URZ, 0x1 ;  /* 0x0000000404057291 */ /* 0x000fc8000f8f083f */
[----:B------:R-:W-:-:S04]  /*1280*/  ULOP3.LUT UR5, UR5, 0x7fffe, URZ, 0xc0, !UPT ;  /* 0x0007fffe05057892 */ /* 0x000fc8000f8ec03f */
[----:B------:R-:W-:-:S03]  /*1290*/  UIADD3 UR5, UR4, -UR5, URZ ;  /* 0x8000000504057290 */ /* 0x000fc6000fffe03f */
[----:B------:R-:W-:Y:S01]  /*12a0*/  ULDC UR4, c[0x0][0x28c] ;  /* 0x0000a30000047ab9 */ /* 0x000fe20000000800 */
[----:B------:R-:W-:Y:S01]  /*12b0*/  ULEA UR5, UR5, UR46, 0xd ;  /* 0x0000002e05057291 */ /* 0x000fe2000f8e683f */
[----:B------:R-:W-:-:S03]  /*12c0*/  ISETP.LT.AND P0, PT, RZ, UR4, PT ;  /* 0x00000004ff007c0c */ /* 0x000fc6000bf01270 */
[----:B------:R-:W-:-:S04]  /*12d0*/  UIADD3 UR5, UR5, 0x180, URZ ;  /* 0x0000018005057890 */ /* 0x000fc8000fffe03f */
[----:B------:R-:W-:-:S04]  /*12e0*/  USHF.R.U32.HI UR5, URZ, 0x4, UR5 ;  /* 0x000000043f057899 */ /* 0x000fc80008011605 */
[----:B------:R-:W-:-:S04]  /*12f0*/  ULOP3.LUT UR5, UR5, 0x3fff, URZ, 0xc0, !UPT ;  /* 0x00003fff05057892 */ /* 0x000fc8000f8ec03f */
[----:B------:R-:W-:Y:S01]  /*1300*/  ULOP3.LUT UR45, UR5, 0x10000, URZ, 0xfc, !UPT ;  /* 0x00010000052d7892 */ /* 0x000fe2000f8efc3f */
[----:B--2345:R-:W-:Y:S11]  /*1310*/  @P0 BRA `(.L_x_13) ;  /* 0x0000000000400947 */ /* 0x03cff60003800000 */
[----:B------:R-:W-:Y:S01]  /*1320*/  MOV R0, 0x0 ;  /* 0x0000000000007802 */ /* 0x000fe20000000f00 */
[----:B------:R-:W-:Y:S01]  /*1330*/  ULDC.64 UR4, c[0x4][0x68] ;  /* 0x01001a0000047ab9 */ /* 0x000fe20000000a00 */
[----:B------:R-:W-:Y:S01]  /*1340*/  ULDC.64 UR6, c[0x4][0x8] ;  /* 0x0100020000067ab9 */ /* 0x000fe20000000a00 */
[----:B------:R-:W-:Y:S01]  /*1350*/  IMAD.U32 R4, RZ, RZ, UR4 ;  /* 0x00000004ff047e24 */ /* 0x000fe2000f8e00ff */
[----:B------:R0:W1:Y:S01]  /*1360*/  LDC.64 R14, c[0x4][R0] ;  /* 0x01000000000e7b82 */ /* 0x0000620000000a00 */
[----:B------:R-:W-:Y:S01]  /*1370*/  IMAD.U32 R5, RZ, RZ, UR5 ;  /* 0x00000005ff057e24 */ /* 0x000fe2000f8e00ff */
[----:B------:R-:W-:Y:S01]  /*1380*/  ULDC.64 UR4, c[0x4][0x70] ;  /* 0x01001c0000047ab9 */ /* 0x000fe20000000a00 */
[----:B------:R-:W-:Y:S02]  /*1390*/  IMAD.U32 R10, RZ, RZ, UR6 ;  /* 0x00000006ff0a7e24 */ /* 0x000fe4000f8e00ff */
[----:B------:R-:W-:Y:S02]  /*13a0*/  IMAD.U32 R6, RZ, RZ, UR4 ;  /* 0x00000004ff067e24 */ /* 0x000fe4000f8e00ff */
[----:B------:R-:W-:-:S02]  /*13b0*/  IMAD.U32 R7, RZ, RZ, UR5 ;  /* 0x00000005ff077e24 */ /* 0x000fc4000f8e00ff */
[----:B------:R-:W-:Y:S02]  /*13c0*/  IMAD.U32 R11, RZ, RZ, UR7 ;  /* 0x00000007ff0b7e24 */ /* 0x000fe4000f8e00ff */
[----:B------:R-:W-:Y:S02]  /*13d0*/  IMAD.MOV.U32 R8, RZ, RZ, 0x1e1 ;  /* 0x000001e1ff087424 */ /* 0x000fe400078e00ff */
[----:B------:R-:W-:Y:S02]  /*13e0*/  IMAD.MOV.U32 R12, RZ, RZ, 0x1 ;  /* 0x00000001ff0c7424 */ /* 0x000fe400078e00ff */
[----:B0-----:R-:W-:-:S07]  /*13f0*/  IMAD.MOV.U32 R13, RZ, RZ, RZ ;  /* 0x000000ffff0d7224 */ /* 0x001fce00078e00ff */
[----:B------:R-:W-:-:S07]  /*1400*/  LEPC R20, `(.L_x_13) ;  /* 0x000000001014794e */ /* 0x000fce0000000000 */
[----:B-1---5:R-:W-:Y:S05]  /*1410*/  CALL.ABS.NOINC R14 ;  /* 0x000000000e007343 */ /* 0x022fea0003c00000 */
.L_x_13:
[----:B------:R-:W-:-:S13]  /*1420*/  ISETP.NE.AND P0, PT, R98, 0x3, PT ;  /* 0x000000036200780c */ /* 0x000fda0003f05270 */
[----:B------:R-:W-:Y:S05]  /*1430*/  @!P0 BRA `(.L_x_14) ;  /* 0x0000000000048947 */ /* 0x000fea0003800000 */
[----:B------:R-:W-:Y:S01]  /*1440*/  BPT.TRAP 0x1 ;  /* 0x000000040000795c */ /* 0x000fe20000300000 */
.L_x_14:
[----:B------:R-:W-:Y:S02]  /*1450*/  IMAD.U32 R3, RZ, RZ, UR41 ;  /* 0x00000029ff037e24 */ /* 0x000fe4000f8e00ff */
[----:B------:R-:W-:-:S03]  /*1460*/  IMAD.U32 R0, RZ, RZ, UR40 ;  /* 0x00000028ff007e24 */ /* 0x000fc6000f8e00ff */
[----:B------:R-:W-:Y:S02]  /*1470*/  LEA R3, R3, UR46, 0x3 ;  /* 0x0000002e03037c11 */ /* 0x000fe4000f8e18ff */
[----:B------:R-:W-:-:S04]  /*1480*/  SHF.L.U32 R0, R0, 0x1f, RZ ;  /* 0x0000001f00007819 */ /* 0x000fc800000006ff */
[----:B------:R0:W1:Y:S01]  /*1490*/  SYNCS.PHASECHK.TRANS64.TRYWAIT P1, [R3+URZ], R0 ;  /* 0x00000000030075a7 */ /* 0x000062000802017f */
[----:B------:R-:W-:Y:S05]  /*14a0*/  @!P0 BRA `(.L_x_15) ;  /* 0x0000000000048947 */ /* 0x000fea0003800000 */
[----:B------:R-:W-:Y:S01]  /*14b0*/  BPT.TRAP 0x1 ;  /* 0x000000040000795c */ /* 0x000fe20000300000 */
.L_x_15:
[----:B------:R-:W-:-:S05]  /*14c0*/  IMAD.U32 R4, RZ, RZ, UR44 ;  /* 0x0000002cff047e24 */ /* 0x000fca000f8e00ff */
[----:B------:R-:W-:Y:S01]  /*14d0*/  ISETP.GE.AND P2, PT, R4, 0x1, PT ;  /* 0x000000010400780c */ /* 0x000fe20003f46270 */
[----:B-1----:R-:W-:-:S12]  /*14e0*/  @P1 BRA `(.L_x_16) ;  /* 0x0000000000081947 */ /* 0x002fd80003800000 */
[----:B------:R-:W1:Y:S02]  /*14f0*/  SYNCS.PHASECHK.TRANS64.TRYWAIT P1, [R3+URZ], R0 ;  /* 0x00000000030075a7 */ /* 0x000e64000802017f */
[----:B-1----:R-:W-:Y:S05]  /*1500*/  @!P1 BRA `(.L_x_17) ;  /* 0x00000068002c9947 */ /* 0x002fea0003800000 */
.L_x_16:
[----:B------:R-:W-:Y:S05]  /*1510*/  WARPSYNC.ALL ;  /* 0x0000000000007948 */ /* 0x000fea0003800000 */
[----:B------:R-:W-:Y:S01]  /*1520*/  UIADD3 UR4, UR46, 0x1c180, URZ ;  /* 0x0001c1802e047890 */ /* 0x000fe2000fffe03f */
[----:B------:R-:W-:Y:S01]  /*1530*/  WARPGROUP.ARRIVE ;  /* 0x00000000000079c5 */ /* 0x000fe20000000000 */
[----:B------:R-:W-:Y:S02]  /*1540*/  ULEA UR5, UR41, UR45, 0xa ;  /* 0x0000002d29057291 */ /* 0x000fe4000f8e503f */
[----:B------:R-:W-:Y:S01]  /*1550*/  USHF.R.U32.HI UR4, URZ, 0x4, UR4 ;  /* 0x000000043f047899 */ /* 0x000fe20008011604 */
[----:B------:R-:W-:Y:S01]  /*1560*/  UMOV UR9, 0x40000040 ;  /* 0x4000004000097882 */ /* 0x000fe20000000000 */
[----:B------:R-:W-:-:S02]  /*1570*/  UMOV UR11, 0x40000040 ;  /* 0x40000040000b7882 */ /* 0x000fc40000000000 */
[----:B------:R-:W-:Y:S01]  /*1580*/  ULOP3.LUT UR4, UR4, 0x3fff, URZ, 0xc0, !UPT ;  /* 0x00003fff04047892 */ /* 0x000fe2000f8ec03f */
[----:B------:R-:W-:-:S03]  /*1590*/  UMOV UR8, UR5 ;  /* 0x0000000500087c82 */ /* 0x000fc60008000000 */
[----:B------:R-:W-:-:S04]  /*15a0*/  ULOP3.LUT UR4, UR4, 0x2000000, URZ, 0xfc, !UPT ;  /* 0x0200000004047892 */ /* 0x000fc8000f8efc3f */
[----:B------:R-:W-:-:S07]  /*15b0*/  ULEA UR6, UR41, UR4, 0xa ;  /* 0x0000000429067291 */ /* 0x000fce000f8e503f */
[----:B------:R-:W-:Y:S02]  /*15c0*/  UMOV UR10, UR6 ;  /* 0x00000006000a7c82 */ /* 0x000fe40008000000 */
[----:B------:R-:W-:Y:S01]  /*15d0*/  HGMMA.64x128x16.F32 R24, gdesc[UR8].tnspB, RZ, !UPT, gsb0 ;  /* 0x41e00000081879f0 */ /* 0x000fe2000c0008ff */
[----:B------:R-:W-:Y:S02]  /*15e0*/  UIADD3 UR8, UR5, 0x2, URZ ;  /* 0x0000000205087890 */ /* 0x000fe4000fffe03f */
[----:B------:R-:W-:Y:S01]  /*15f0*/  UIADD3 UR10, UR6, 0x80, URZ ;  /* 0x00000080060a7890 */ /* 0x000fe2000fffe03f */
[----:B------:R-:W-:Y:S01]  /*1600*/  UMOV UR9, 0x40000040 ;  /* 0x4000004000097882 */ /* 0x000fe20000000000 */
[----:B------:R-:W-:Y:S01]  /*1610*/  UMOV UR11, 0x40000040 ;  /* 0x40000040000b7882 */ /* 0x000fe20000000000 */
[----:B------:R-:W-:Y:S02]  /*1620*/  WARPGROUP.DEPBAR.LE gsb0, 0x0 ;  /* 0x00008000000079c5 */ /* 0x000fe40000010000 */
[----:B------:R-:W-:-:S06]  /*1630*/  WARPGROUP.ARRIVE ;  /* 0x00000000000079c5 */ /* 0x000fcc0000000000 */
[----:B------:R-:W-:Y:S01]  /*1640*/  HGMMA.64x128x16.F32 R24, gdesc[UR8].tnspB, R24, gsb0 ;  /* 0x41e00000081879f0 */ /* 0x000fe20008000818 */
        /* <DEDUP_REMOVED lines=13> */
[----:B------:R-:W-:Y:S03]  /*1720*/  HGMMA.64x128x16.F32 R24, gdesc[UR8].tnspB, R24, gsb0 ;  /* 0x41e00000081879f0 */ /* 0x000fe60008000818 */
[----:B------:R-:W-:Y:S02]  /*1730*/  WARPGROUP.DEPBAR.LE gsb0, 0x0 ;  /* 0x00008000000079c5 */ /* 0x000fe40000010000 */
[----:B------:R-:W-:Y:S05]  /*1740*/  @!P2 BRA `(.L_x_18) ;  /* 0x00000004001ca947 */ /* 0x000fea0003800000 */
[----:B------:R-:W-:Y:S01]  /*1750*/  UIADD3 UR5, UR41, 0x1, URZ ;  /* 0x0000000129057890 */ /* 0x000fe2000fffe03f */
[----:B01----:R-:W-:-:S03]  /*1760*/  IMAD.U32 R0, RZ, RZ, UR44 ;  /* 0x0000002cff007e24 */ /* 0x003fc6000f8e00ff */
[----:B------:R-:W-:-:S04]  /*1770*/  UISETP.NE.AND UP0, UPT, UR5, 0x7, UPT ;  /* 0x000000070500788c */ /* 0x000fc8000bf05270 */
[----:B------:R-:W-:Y:S02]  /*1780*/  USEL UR6, URZ, 0x1, UP0 ;  /* 0x000000013f067887 */ /* 0x000fe40008000000 */
[----:B------:R-:W-:Y:S02]  /*1790*/  USEL UR5, UR5, URZ, UP0 ;  /* 0x0000003f05057287 */ /* 0x000fe40008000000 */
[----:B------:R-:W-:-:S06]  /*17a0*/  ULOP3.LUT UR6, UR40, UR6, URZ, 0x3c, !UPT ;  /* 0x0000000628067292 */ /* 0x000fcc000f8e3c3f */
[----:B------:R-:W-:Y:S01]  /*17b0*/  IMAD.U32 R5, RZ, RZ, UR6 ;  /* 0x00000006ff057e24 */ /* 0x000fe2000f8e00ff */
[----:B------:R-:W-:-:S06]  /*17c0*/  UMOV UR6, UR41 ;  /* 0x0000002900067c82 */ /* 0x000fcc0008000000 */
.L_x_25:
[----:B01----:R-:W-:Y:S05]  /*17d0*/  @!P0 BRA `(.L_x_19) ;  /* 0x0000000000048947 */ /* 0x003fea0003800000 */
[----:B------:R-:W-:Y:S01]  /*17e0*/  BPT.TRAP 0x1 ;  /* 0x000000040000795c */ /* 0x000fe20000300000 */
.L_x_19:
[----:B------:R-:W0:Y:S01]  /*17f0*/  S2UR UR8, SR_CgaCtaId ;  /* 0x00000000000879c3 */ /* 0x000e220000008800 */
[----:B------:R-:W-:Y:S01]  /*1800*/  UMOV UR7, 0x400 ;  /* 0x0000040000077882 */ /* 0x000fe20000000000 */
[----:B------:R-:W-:Y:S01]  /*1810*/  SHF.L.U32 R3, R5, 0x1f, RZ ;  /* 0x0000001f05037819 */ /* 0x000fe200000006ff */
[----:B0-----:R-:W-:-:S04]  /*1820*/  ULEA UR13, UR8, UR7, 0x18 ;  /* 0x00000007080d7291 */ /* 0x001fc8000f8ec03f */
[----:B------:R-:W-:-:S09]  /*1830*/  ULEA UR7, UR5, UR13, 0x3 ;  /* 0x0000000d05077291 */ /* 0x000fd2000f8e183f */
[----:B------:R0:W1:Y:S01]  /*1840*/  SYNCS.PHASECHK.TRANS64.TRYWAIT P1, [UR7], R3 ;  /* 0x00000003ff0075a7 */ /* 0x0000620008020147 */
[----:B------:R-:W-:Y:S05]  /*1850*/  @!P0 BRA `(.L_x_20) ;  /* 0x0000000000048947 */ /* 0x000fea0003800000 */
[----:B------:R-:W-:Y:S01]  /*1860*/  BPT.TRAP 0x1 ;  /* 0x000000040000795c */ /* 0x000fe20000300000 */
.L_x_20:
[----:B-1----:R-:W-:Y:S05]  /*1870*/  @P1 BRA `(.L_x_21) ;  /* 0x0000000000081947 */ /* 0x002fea0003800000 */
[----:B------:R-:W1:Y:S02]  /*1880*/  SYNCS.PHASECHK.TRANS64.TRYWAIT P1, [UR7], R3 ;  /* 0x00000003ff0075a7 */ /* 0x000e640008020147 */
[----:B-1----:R-:W-:Y:S05]  /*1890*/  @!P1 BRA `(.L_x_22) ;  /* 0x00000064005c9947 */ /* 0x002fea0003800000 */
.L_x_21:
[----:B------:R-:W-:Y:S01]  /*18a0*/  ULEA UR7, UR5, UR45, 0xa ;  /* 0x0000002d05077291 */ /* 0x000fe2000f8e503f */
[----:B------:R-:W-:Y:S01]  /*18b0*/  WARPGROUP.ARRIVE ;  /* 0x00000000000079c5 */ /* 0x000fe20000000000 */
[----:B------:R-:W-:Y:S01]  /*18c0*/  ULEA UR12, UR5, UR4, 0xa ;  /* 0x00000004050c7291 */ /* 0x000fe2000f8e503f */
[----:B------:R-:W-:Y:S01]  /*18d0*/  UMOV UR9, 0x40000040 ;  /* 0x4000004000097882 */ /* 0x000fe20000000000 */
[----:B------:R-:W-:-:S03]  /*18e0*/  UMOV UR11, 0x40000040 ;  /* 0x40000040000b7882 */ /* 0x000fc60000000000 */
[----:B------:R-:W-:Y:S02]  /*18f0*/  UMOV UR8, UR7 ;  /* 0x0000000700087c82 */ /* 0x000fe40008000000 */
[----:B------:R-:W-:Y:S02]  /*1900*/  UMOV UR10, UR12 ;  /* 0x0000000c000a7c82 */ /* 0x000fe40008000000 */
[----:B------:R-:W-:Y:S01]  /*1910*/  HGMMA.64x128x16.F32 R24, gdesc[UR8].tnspB, R24, gsb0 ;  /* 0x41e00000081879f0 */ /* 0x000fe20008000818 */
[----:B------:R-:W-:Y:S02]  /*1920*/  UIADD3 UR8, UR7, 0x2, URZ ;  /* 0x0000000207087890 */ /* 0x000fe4000fffe03f */
[----:B------:R-:W-:Y:S01]  /*1930*/  UIADD3 UR10, UR12, 0x80, URZ ;  /* 0x000000800c0a7890 */ /* 0x000fe2000fffe03f */
[----:B------:R-:W-:Y:S01]  /*1940*/  UMOV UR9, 0x40000040 ;  /* 0x4000004000097882 */ /* 0x000fe20000000000 */
[----:B------:R-:W-:Y:S01]  /*1950*/  UMOV UR11, 0x40000040 ;  /* 0x40000040000b7882 */ /* 0x000fe20000000000 */
[----:B------:R-:W-:-:S02]  /*1960*/  WARPGROUP.DEPBAR.LE gsb0, 0x0 ;  /* 0x00008000000079c5 */ /* 0x000fc40000010000 */
        /* <DEDUP_REMOVED lines=18> */
[----:B------:R-:W-:Y:S01]  /*1a90*/  BPT.TRAP 0x1 ;  /* 0x000000040000795c */ /* 0x000fe20000300000 */
.L_x_23:
[----:B------:R-:W-:Y:S01]  /*1aa0*/  ULEA UR7, UR6, UR13, 0x3 ;  /* 0x0000000d06077291 */ /* 0x000fe2000f8e183f */
[----:B------:R-:W-:-:S03]  /*1ab0*/  ISETP.GT.U32.AND P1, PT, R18, 0x1, PT ;  /* 0x000000011200780c */ /* 0x000fc60003f24070 */
[----:B------:R-:W-:-:S04]  /*1ac0*/  UIADD3 UR7, UR7, 0x38, URZ ;  /* 0x0000003807077890 */ /* 0x000fc8000fffe03f */
[----:B------:R-:W-:-:S09]  /*1ad0*/  UPRMT UR7, URZ, 0x654, UR7 ;  /* 0x000006543f077896 */ /* 0x000fd20008000007 */
[----:B------:R-:W-:Y:S01]  /*1ae0*/  SYNCS.ARRIVE.TRANS64.RED.A1T0 RZ, [UR7], RZ ;  /* 0x000000ffffff79a7 */ /* 0x000fe20008100407 */
[----:B------:R-:W-:Y:S05]  /*1af0*/  @P1 BRA `(.L_x_24) ;  /* 0x0000000000041947 */ /* 0x000fea0003800000 */
[----:B------:R-:W-:Y:S01]  /*1b00*/  BPT.TRAP 0x1 ;  /* 0x000000040000795c */ /* 0x000fe20000300000 */
.L_x_24:
[----:B------:R-:W-:Y:S01]  /*1b10*/  UIADD3 UR5, UR5, 0x1, URZ ;  /* 0x0000000105057890 */ /* 0x000fe2000fffe03f */
[C---:B------:R-:W-:Y:S01]  /*1b20*/  ISETP.GT.AND P1, PT, R0.reuse, 0x1, PT ;  /* 0x000000010000780c */ /* 0x040fe20003f24270 */
[----:B------:R-:W-:Y:S01]  /*1b30*/  UIADD3 UR6, UR6, 0x1, URZ ;  /* 0x0000000106067890 */ /* 0x000fe2000fffe03f */
[----:B------:R-:W-:Y:S01]  /*1b40*/  VIADD R0, R0, 0xffffffff ;  /* 0xffffffff00007836 */ /* 0x000fe20000000000 */
[----:B------:R-:W-:Y:S02]  /*1b50*/  UISETP.NE.AND UP0, UPT, UR5, 0x7, UPT ;  /* 0x000000070500788c */ /* 0x000fe4000bf05270 */
[----:B------:R-:W-:Y:S02]  /*1b60*/  UISETP.NE.AND UP1, UPT, UR6, 0x7, UPT ;  /* 0x000000070600788c */ /* 0x000fe4000bf25270 */
[----:B------:R-:W-:Y:S02]  /*1b70*/  USEL UR7, URZ, 0x1, UP0 ;  /* 0x000000013f077887 */ /* 0x000fe40008000000 */
[----:B------:R-:W-:-:S02]  /*1b80*/  USEL UR5, UR5, URZ, UP0 ;  /* 0x0000003f05057287 */ /* 0x000fc40008000000 */
[----:B------:R-:W-:Y:S02]  /*1b90*/  USEL UR6, UR6, URZ, UP1 ;  /* 0x0000003f06067287 */ /* 0x000fe40008800000 */
[----:B------:R-:W-:Y:S01]  /*1ba0*/  LOP3.LUT R5, R5, UR7, RZ, 0x3c, !PT ;  /* 0x0000000705057c12 */ /* 0x000fe2000f8e3cff */
[----:B------:R-:W-:Y:S09]  /*1bb0*/  @P1 BRA `(.L_x_25) ;  /* 0xfffffffc00041947 */ /* 0x000ff2000383ffff */
.L_x_18:
[----:B01----:R-:W0:Y:S02]  /*1bc0*/  LDC R0, c[0x0][0x28c] ;  /* 0x0000a300ff007b82 */ /* 0x003e240000000800 */
[----:B0-----:R-:W-:-:S13]  /*1bd0*/  ISETP.GE.AND P1, PT, R0, 0x1, PT ;  /* 0x000000010000780c */ /* 0x001fda0003f26270 */
[----:B------:R-:W-:Y:S05]  /*1be0*/  @!P1 BRA `(.L_x_26) ;  /* 0x0000000000489947 */ /* 0x000fea0003800000 */
[----:B------:R-:W-:Y:S05]  /*1bf0*/  @!P0 BRA `(.L_x_27) ;  /* 0x0000000000048947 */ /* 0x000fea0003800000 */
[----:B------:R-:W-:Y:S01]  /*1c00*/  BPT.TRAP 0x1 ;  /* 0x000000040000795c */ /* 0x000fe20000300000 */
.L_x_27:
[----:B------:R-:W0:Y:S01]  /*1c10*/  S2UR UR7, SR_CgaCtaId ;  /* 0x00000000000779c3 */ /* 0x000e220000008800 */
[----:B------:R-:W-:Y:S01]  /*1c20*/  UIADD3 UR6, UR44, UR41, URZ ;  /* 0x000000292c067290 */ /* 0x000fe2000fffe03f */
[----:B------:R-:W-:-:S03]  /*1c30*/  ISETP.GT.U32.AND P0, PT, R18, 0x1, PT ;  /* 0x000000011200780c */ /* 0x000fc60003f04070 */
[----:B------:R-:W-:-:S04]  /*1c40*/  UIMAD.WIDE.U32 UR4, UR6, 0x24924925, URZ ;  /* 0x24924925060478a5 */ /* 0x000fc8000f8e003f */
[----:B------:R-:W-:-:S04]  /*1c50*/  UIADD3 UR4, UR6, -UR5, URZ ;  /* 0x8000000506047290 */ /* 0x000fc8000fffe03f */
[----:B------:R-:W-:-:S03]  /*1c60*/  ULEA.HI UR4, UR4, UR5, URZ, 0x1f ;  /* 0x0000000504047291 */ /* 0x000fc6000f8ff83f */
[----:B------:R-:W-:Y:S01]  /*1c70*/  UMOV UR5, 0x400 ;  /* 0x0000040000057882 */ /* 0x000fe20000000000 */
[----:B------:R-:W-:-:S04]  /*1c80*/  USHF.R.U32.HI UR4, URZ, 0x2, UR4 ;  /* 0x000000023f047899 */ /* 0x000fc80008011604 */
[----:B------:R-:W-:Y:S02]  /*1c90*/  UIMAD UR4, UR4, -0x7, UR6 ;  /* 0xfffffff9040478a4 */ /* 0x000fe4000f8e0206 */
[----:B0-----:R-:W-:-:S04]  /*1ca0*/  ULEA UR5, UR7, UR5, 0x18 ;  /* 0x0000000507057291 */ /* 0x001fc8000f8ec03f */
[----:B------:R-:W-:-:S04]  /*1cb0*/  ULEA UR4, UR4, UR5, 0x3 ;  /* 0x0000000504047291 */ /* 0x000fc8000f8e183f */
[----:B------:R-:W-:-:S04]  /*1cc0*/  UIADD3 UR4, UR4, 0x38, URZ ;  /* 0x0000003804047890 */ /* 0x000fc8000fffe03f */
[----:B------:R-:W-:-:S09]  /*1cd0*/  UPRMT UR4, URZ, 0x654, UR4 ;  /* 0x000006543f047896 */ /* 0x000fd20008000004 */
[----:B------:R-:W-:Y:S01]  /*1ce0*/  SYNCS.ARRIVE.TRANS64.RED.A1T0 RZ, [UR4], RZ ;  /* 0x000000ffffff79a7 */ /* 0x000fe20008100404 */
[----:B------:R-:W-:Y:S05]  /*1cf0*/  @P0 BRA `(.L_x_26) ;  /* 0x0000000000040947 */ /* 0x000fea0003800000 */
[----:B------:R-:W-:Y:S01]  /*1d00*/  BPT.TRAP 0x1 ;  /* 0x000000040000795c */ /* 0x000fe20000300000 */
.L_x_26:
[----:B------:R-:W-:Y:S01]  /*1d10*/  UISETP.GE.U32.AND UP1, UPT, UR43, 0x7, UPT ;  /* 0x000000072b00788c */ /* 0x000fe2000bf26070 */
[----:B------:R-:W-:Y:S01]  /*1d20*/  IMAD.SHL.U32 R6, R100, 0x80, RZ ;  /* 0x0000008064067824 */ /* 0x000fe200078e00ff */
[----:B------:R-:W-:Y:S01]  /*1d30*/  UIADD3 UR41, UR43, UR41, URZ ;  /* 0x000000292b297290 */ /* 0x000fe2000fffe03f */
[----:B------:R-:W-:Y:S01]  /*1d40*/  SHF.R.S32.HI R11, RZ, 0x1f, R99 ;  /* 0x0000001fff0b7819 */ /* 0x000fe20000011463 */
[----:B------:R-:W-:Y:S01]  /*1d50*/  ULDC UR10, c[0x0][0x288] ;  /* 0x0000a200000a7ab9 */ /* 0x000fe20000000800 */
[----:B------:R-:W-:Y:S01]  /*1d60*/  IMAD.SHL.U32 R10, R101, 0x80, RZ ;  /* 0x00000080650a7824 */ /* 0x000fe200078e00ff */
[C---:B------:R-:W-:Y:S01]  /*1d70*/  LOP3.LUT R8, R6.reuse, 0x6, R93, 0xf8, !PT ;  /* 0x0000000606087812 */ /* 0x040fe200078ef85d */
[----:B------:R-:W-:Y:S01]  /*1d80*/  UISETP.GT.U32.AND UP0, UPT, UR41, 0x6, UPT ;  /* 0x000000062900788c */ /* 0x000fe2000bf04070 */
[----:B------:R-:W-:Y:S01]  /*1d90*/  ISETP.GE.AND P0, PT, R6, UR10, PT ;  /* 0x0000000a06007c0c */ /* 0x000fe2000bf06270 */
[----:B------:R-:W-:Y:S01]  /*1da0*/  ULDC.64 UR6, c[0x0][0x5d0] ;  /* 0x0001740000067ab9 */ /* 0x000fe20000000a00 */
[----:B------:R-:W-:Y:S01]  /*1db0*/  ULDC UR11, c[0x0][0x284] ;  /* 0x0000a100000b7ab9 */ /* 0x000fe20000000800 */
[----:B------:R-:W-:Y:S01]  /*1dc0*/  @UP1 UIMAD.WIDE.U32 UR4, UR41, 0x24924925, URZ ;  /* 0x24924925290418a5 */ /* 0x000fe2000f8e003f */
[----:B------:R-:W-:Y:S01]  /*1dd0*/  SHF.R.S32.HI R9, RZ, 0x1f, R8 ;  /* 0x0000001fff097819 */ /* 0x000fe20000011408 */
[----:B------:R-:W-:Y:S01]  /*1de0*/  IMAD R0, R11, UR6, RZ ;  /* 0x000000060b007c24 */ /* 0x000fe2000f8e02ff */
[----:B------:R-:W-:Y:S01]  /*1df0*/  UISETP.LT.U32.AND UP0, UPT, UR43, 0x7, UP0 ;  /* 0x000000072b00788c */ /* 0x000fe20008701070 */
[----:B------:R-:W-:Y:S01]  /*1e00*/  ISETP.GE.OR P0, PT, R10, UR11, P0 ;  /* 0x0000000b0a007c0c */ /* 0x000fe20008706670 */
[----:B------:R-:W-:Y:S01]  /*1e10*/  @UP1 UIADD3 UR4, UR41, -UR5, URZ ;  /* 0x8000000529041290 */ /* 0x000fe2000fffe03f */
[C---:B------:R-:W-:Y:S01]  /*1e20*/  IMAD R3, R99.reuse, UR7, R0 ;  /* 0x0000000763037c24 */ /* 0x040fe2000f8e0200 */
[----:B------:R-:W-:Y:S01]  /*1e30*/  ULDC.64 UR8, c[0x0][0x5c8] ;  /* 0x0001720000087ab9 */ /* 0x000fe20000000a00 */
[----:B------:R-:W-:Y:S01]  /*1e40*/  IMAD.WIDE.U32 R4, R99, UR6, R8 ;  /* 0x0000000663047c25 */ /* 0x000fe2000f8e0008 */
[----:B------:R-:W-:-:S02]  /*1e50*/  USEL UR6, URZ, 0x1, !UP0 ;  /* 0x000000013f067887 */ /* 0x000fc4000c000000 */
[----:B------:R-:W-:Y:S01]  /*1e60*/  @UP1 ULEA.HI UR4, UR4, UR5, URZ, 0x1f ;  /* 0x0000000504041291 */ /* 0x000fe2000f8ff83f */
[----:B------:R-:W-:Y:S01]  /*1e70*/  IMAD.WIDE R100, R101, 0x80, R22 ;  /* 0x0000008065647825 */ /* 0x000fe200078e0216 */
[----:B------:R-:W-:Y:S02]  /*1e80*/  ULOP3.LUT UR40, UR40, UR6, URZ, 0x3c, !UPT ;  /* 0x0000000628287292 */ /* 0x000fe4000f8e3c3f */
[----:B------:R-:W-:Y:S01]  /*1e90*/  @UP1 USHF.R.U32.HI UR4, URZ, 0x2, UR4 ;  /* 0x000000023f041899 */ /* 0x000fe20008011604 */
[----:B------:R-:W-:Y:S02]  /*1ea0*/  IMAD.IADD R5, R5, 0x1, R3 ;  /* 0x0000000105057824 */ /* 0x000fe400078e0203 */
[----:B------:R-:W-:Y:S01]  /*1eb0*/  IMAD R3, R101, UR8, RZ ;  /* 0x0000000865037c24 */ /* 0x000fe2000f8e02ff */
[----:B------:R-:W-:Y:S01]  /*1ec0*/  @UP1 ULOP3.LUT UR40, UR40, 0x1, UR4, 0x78, !UPT ;  /* 0x0000000128281892 */ /* 0x000fe2000f8e7804 */
[----:B------:R-:W-:-:S04]  /*1ed0*/  IMAD.WIDE.U32 R102, R100, UR8, R4 ;  /* 0x0000000864667c25 */ /* 0x000fc8000f8e0004 */
[----:B------:R-:W-:Y:S02]  /*1ee0*/  IMAD R7, R100, UR9, R3 ;  /* 0x0000000964077c24 */ /* 0x000fe4000f8e0203 */
[----:B------:R-:W-:Y:S01]  /*1ef0*/  IMAD.MOV.U32 R0, RZ, RZ, -0x1 ;  /* 0xffffffffff007424 */ /* 0x000fe200078e00ff */
[----:B------:R-:W-:Y:S06]  /*1f00*/  @P0 BRA `(.L_x_28) ;  /* 0x00000040001c0947 */ /* 0x000fec0003800000 */
[----:B-----5:R-:W-:Y:S01]  /*1f10*/  FSETP.NEU.AND P0, PT, R88, RZ, PT ;  /* 0x000000ff5800720b */ /* 0x020fe20003f0d000 */
[----:B------:R-:W-:Y:S01]  /*1f20*/  IMAD.IADD R4, R89, 0x1, -R6 ;  /* 0x0000000159047824 */ /* 0x000fe200078e0a06 */
[----:B------:R-:W-:Y:S01]  /*1f30*/  BSSY B0, `(.L_x_28) ;  /* 0x0000404000007945 */ /* 0x000fe20003800000 */
[----:B------:R-:W-:Y:S02]  /*1f40*/  IMAD.IADD R3, R97, 0x1, -R10 ;  /* 0x0000000161037824 */ /* 0x000fe400078e0a0a */
[----:B------:R-:W-:Y:S01]  /*1f50*/  IMAD.IADD R113, R103, 0x1, R7 ;  /* 0x0000000167717824 */ /* 0x000fe200078e0207 */
[----:B------:R-:W-:-:S04]  /*1f60*/  ISETP.GT.AND P2, PT, R4, RZ, PT ;  /* 0x000000ff0400720c */ /* 0x000fc80003f44270 */
[----:B------:R-:W-:-:S03]  /*1f70*/  ISETP.GT.AND P1, PT, R3, RZ, P2 ;  /* 0x000000ff0300720c */ /* 0x000fc60001724270 */
[----:B------:R-:W-:Y:S10]  /*1f80*/  @!P0 BRA `(.L_x_29) ;  /* 0x0000002c00288947 */ /* 0x000ff40003800000 */
[----:B------:R-:W0:Y:S01]  /*1f90*/  LDC.64 R106, c[0x0][0x5b8] ;  /* 0x00016e00ff6a7b82 */ /* 0x000e220000000a00 */
[----:B------:R-:W-:-:S07]  /*1fa0*/  ULDC.64 UR4, c[0x0][0x5c0] ;  /* 0x0001700000047ab9 */ /* 0x000fce0000000a00 */
[----:B------:R-:W1:Y:S08]  /*1fb0*/  LDC.64 R108, c[0x0][0x5b0] ;  /* 0x00016c00ff6c7b82 */ /* 0x000e700000000a00 */
[----:B------:R-:W2:Y:S01]  /*1fc0*/  LDC.64 R110, c[0x0][0x5a8] ;  /* 0x00016a00ff6e7b82 */ /* 0x000ea20000000a00 */
[-C--:B0-----:R-:W-:Y:S02]  /*1fd0*/  IMAD R6, R11, R106.reuse, RZ ;  /* 0x0000006a0b067224 */ /* 0x081fe400078e02ff */
[----:B------:R-:W-:-:S04]  /*1fe0*/  IMAD.WIDE.U32 R104, R99, R106, R8 ;  /* 0x0000006a63687225 */ /* 0x000fc800078e0008 */
[----:B------:R-:W-:Y:S02]  /*1ff0*/  IMAD R103, R99, R107, R6 ;  /* 0x0000006b63677224 */ /* 0x000fe400078e0206 */
[-C--:B-1----:R-:W-:Y:S02]  /*2000*/  IMAD R5, R101, R108.reuse, RZ ;  /* 0x0000006c65057224 */ /* 0x082fe400078e02ff */
[----:B------:R-:W-:Y:S02]  /*2010*/  IMAD.IADD R13, R105, 0x1, R103 ;  /* 0x00000001690d7824 */ /* 0x000fe400078e0267 */
[----:B------:R-:W-:Y:S02]  /*2020*/  IMAD.MOV.U32 R12, RZ, RZ, R104 ;  /* 0x000000ffff0c7224 */ /* 0x000fe400078e0068 */
[C---:B------:R-:W-:Y:S02]  /*2030*/  IMAD R107, R100.reuse, R109, R5 ;  /* 0x0000006d646b7224 */ /* 0x040fe400078e0205 */
[----:B------:R-:W-:-:S04]  /*2040*/  IMAD.WIDE.U32 R6, R100, R108, R12 ;  /* 0x0000006c64067225 */ /* 0x000fc800078e000c */
[----:B------:R-:W-:Y:S01]  /*2050*/  IMAD.IADD R5, R7, 0x1, R107 ;  /* 0x0000000107057824 */ /* 0x000fe200078e026b */
[----:B--2---:R-:W-:-:S04]  /*2060*/  LEA R14, P0, R6, R110, 0x1 ;  /* 0x0000006e060e7211 */ /* 0x004fc800078008ff */
[----:B------:R-:W-:-:S05]  /*2070*/  LEA.HI.X R15, R6, R111, R5, 0x1, P0 ;  /* 0x0000006f060f7211 */ /* 0x000fca00000f0c05 */
[----:B------:R0:W2:Y:S01]  /*2080*/  @P1 LDG.E.LTC128B.U16 R5, desc[UR38][R14.64] ;  /* 0x000000260e051981 */ /* 0x0000a2000c1e1520 */
[----:B------:R-:W-:Y:S01]  /*2090*/  LEA R10, P0, R102, UR4, 0x1 ;  /* 0x00000004660a7c11 */ /* 0x000fe2000f8008ff */
[----:B------:R-:W-:Y:S01]  /*20a0*/  IMAD.WIDE.U32 R6, R100, R108, R8 ;  /* 0x0000006c64067225 */ /* 0x000fe200078e0008 */
[----:B------:R-:W-:Y:S03]  /*20b0*/  BSSY B1, `(.L_x_30) ;  /* 0x0000012000017945 */ /* 0x000fe60003800000 */
[----:B------:R-:W-:Y:S02]  /*20c0*/  IMAD.IADD R7, R107, 0x1, R7 ;  /* 0x000000016b077824 */ /* 0x000fe400078e0207 */
[----:B------:R-:W-:Y:S01]  /*20d0*/  IMAD.WIDE.U32 R20, R99, R106, R6 ;  /* 0x0000006a63147225 */ /* 0x000fe200078e0006 */
[----:B0-----:R-:W-:-:S03]  /*20e0*/  SHF.L.U64.HI R15, R108, 0x3, R109 ;  /* 0x000000036c0f7819 */ /* 0x001fc6000001026d */
[----:B------:R-:W-:Y:S01]  /*20f0*/  IMAD.IADD R7, R103, 0x1, R21 ;  /* 0x0000000167077824 */ /* 0x000fe200078e0215 */
[----:B------:R-:W-:Y:S01]  /*2100*/  LEA R6, P4, R20, R110, 0x1 ;  /* 0x0000006e14067211 */ /* 0x000fe200078808ff */
[----:B------:R-:W-:-:S03]  /*2110*/  IMAD.SHL.U32 R14, R108, 0x8, RZ ;  /* 0x000000086c0e7824 */ /* 0x000fc600078e00ff */
[----:B------:R-:W-:Y:S01]  /*2120*/  LEA.HI.X R7, R20, R111, R7, 0x1, P4 ;  /* 0x0000006f14077211 */ /* 0x000fe200020f0c07 */
[----:B--2---:R-:W-:-:S05]  /*2130*/  HADD2.F32 R11, -RZ, R5.H0_H0 ;  /* 0x20000005ff0b7230 */ /* 0x004fca0000004100 */
[----:B------:R-:W-:-:S04]  /*2140*/  FMUL R11, R11, R88 ;  /* 0x000000580b0b7220 */ /* 0x000fc80000400000 */
[----:B------:R-:W-:Y:S01]  /*2150*/  FFMA R24, R24, R19, R11 ;  /* 0x0000001318187223 */ /* 0x000fe2000000000b */
[----:B------:R-:W-:Y:S02]  /*2160*/  LEA.HI.X R11, R102, UR5, R113, 0x1, P0 ;  /* 0x00000005660b7c11 */ /* 0x000fe400080f0c71 */
[----:B------:R-:W-:Y:S02]  /*2170*/  ISETP.GT.AND P0, PT, R4, 0x1, PT ;  /* 0x000000010400780c */ /* 0x000fe40003f04270 */
[----:B------:R-:W-:Y:S02]  /*2180*/  F2FP.F16.F32.PACK_AB R24, RZ, R24 ;  /* 0x00000018ff18723e */ /* 0x000fe400000000ff */
[----:B------:R-:W-:-:S03]  /*2190*/  ISETP.GT.AND P3, PT, R3, RZ, P0 ;  /* 0x000000ff0300720c */ /* 0x000fc60000764270 */
[----:B------:R0:W-:Y:S10]  /*21a0*/  @P1 STG.E.U16 desc[UR38][R10.64], R24 ;  /* 0x000000180a001986 */ /* 0x0001f4000c101526 */
[----:B------:R-:W-:Y:S05]  /*21b0*/  @!P3 BRA `(.L_x_31) ;  /* 0x000000000004b947 */ /* 0x000fea0003800000 */
[----:B------:R1:W5:Y:S02]  /*21c0*/  LDG.E.LTC128B.U16 R5, desc[UR38][R6.64+0x2] ;  /* 0x0000022606057981 */ /* 0x000364000c1e1520 */
.L_x_31:
[----:B------:R-:W-:Y:S05]  /*21d0*/  BSYNC B1 ;  /* 0x0000000000017941 */ /* 0x000fea0003800000 */
.L_x_30:
[----:B-----5:R-:W-:Y:S01]  /*21e0*/  HADD2.F32 R101, -RZ, R5.H0_H0 ;  /* 0x20000005ff657230 */ /* 0x020fe20000004100 */
[----:B------:R-:W-:Y:S01]  /*21f0*/  ISETP.GT.AND P2, PT, R3, 0x8, P2 ;  /* 0x000000080300780c */ /* 0x000fe20001744270 */
[----:B------:R-:W-:Y:S01]  /*2200*/  IMAD.WIDE.U32 R20, R100, R108, R14 ;  /* 0x0000006c64147225 */ /* 0x000fe200078e000e */
[----:B0-----:R-:W-:-:S03]  /*2210*/  PRMT R24, R5, 0x7610, R24 ;  /* 0x0000761005187816 */ /* 0x001fc60000000018 */
[----:B------:R-:W-:Y:S01]  /*2220*/  FMUL R12, R101, R88 ;  /* 0x00000058650c7220 */ /* 0x000fe20000400000 */
[----:B------:R-:W-:Y:S01]  /*2230*/  IMAD.IADD R107, R107, 0x1, R21 ;  /* 0x000000016b6b7824 */ /* 0x000fe200078e0215 */
[----:B------:R-:W-:Y:S02]  /*2240*/  IADD3 R104, P1, R104, R20, RZ ;  /* 0x0000001468687210 */ /* 0x000fe40007f3e0ff */
[----:B------:R-:W-:-:S03]  /*2250*/  FFMA R12, R25, R19, R12 ;  /* 0x00000013190c7223 */ /* 0x000fc6000000000c */
[----:B------:R-:W-:Y:S01]  /*2260*/  IMAD.X R13, R107, 0x1, R13, P1 ;  /* 0x000000016b0d7824 */ /* 0x000fe200008e060d */
[C---:B------:R-:W-:Y:S02]  /*2270*/  LEA R14, P1, R104.reuse, R110, 0x1 ;  /* 0x0000006e680e7211 */ /* 0x040fe400078208ff */
[----:B------:R-:W-:Y:S02]  /*2280*/  F2FP.F16.F32.PACK_AB R12, RZ, R12 ;  /* 0x0000000cff0c723e */ /* 0x000fe400000000ff */
[----:B------:R-:W-:Y:S02]  /*2290*/  LEA.HI.X R15, R104, R111, R13, 0x1, P1 ;  /* 0x0000006f680f7211 */ /* 0x000fe400008f0c0d */
[----:B------:R-:W-:-:S05]  /*22a0*/  PRMT R21, R12, 0x7610, R21 ;  /* 0x000076100c157816 */ /* 0x000fca0000000015 */
[----:B------:R0:W-:Y:S04]  /*22b0*/  @P3 STG.E.U16 desc[UR38][R10.64+0x2], R21 ;  /* 0x000002150a003986 */ /* 0x0001e8000c101526 */
[----:B------:R-:W2:Y:S01]  /*22c0*/  @P2 LDG.E.LTC128B.U16 R24, desc[UR38][R14.64] ;  /* 0x000000260e182981 */ /* 0x000ea2000c1e1520 */
[----:B------:R-:W-:Y:S01]  /*22d0*/  IADD3 R20, P1, R8, R20, RZ ;  /* 0x0000001408147210 */ /* 0x000fe20007f3e0ff */
[----:B------:R-:W-:Y:S01]  /*22e0*/  BSSY B1, `(.L_x_32) ;  /* 0x0000011000017945 */ /* 0x000fe20003800000 */
[C---:B------:R-:W-:Y:S02]  /*22f0*/  SHF.L.U64.HI R13, R92.reuse, 0x1, R91 ;  /* 0x000000015c0d7819 */ /* 0x040fe4000001025b */
[----:B------:R-:W-:Y:S01]  /*2300*/  ISETP.GT.AND P0, PT, R3, 0x8, P0 ;  /* 0x000000080300780c */ /* 0x000fe20000704270 */
[----:B0-----:R-:W-:Y:S01]  /*2310*/  IMAD.X R21, R9, 0x1, R107, P1 ;  /* 0x0000000109157824 */ /* 0x001fe200008e066b */
[----:B------:R-:W-:Y:S01]  /*2320*/  LEA R12, P1, R92, R10, 0x1 ;  /* 0x0000000a5c0c7211 */ /* 0x000fe200078208ff */
[----:B------:R-:W-:-:S04]  /*2330*/  IMAD.WIDE.U32 R20, R99, R106, R20 ;  /* 0x0000006a63147225 */ /* 0x000fc800078e0014 */
[----:B------:R-:W-:Y:S01]  /*2340*/  IMAD.X R13, R13, 0x1, R11, P1 ;  /* 0x000000010d0d7824 */ /* 0x000fe200008e060b */
[----:B------:R-:W-:Y:S01]  /*2350*/  LEA R8, P3, R20, R110, 0x1 ;  /* 0x0000006e14087211 */ /* 0x000fe200078608ff */
[----:B------:R-:W-:-:S05]  /*2360*/  IMAD.IADD R9, R103, 0x1, R21 ;  /* 0x0000000167097824 */ /* 0x000fca00078e0215 */
[----:B------:R-:W-:Y:S01]  /*2370*/  LEA.HI.X R9, R20, R111, R9, 0x1, P3 ;  /* 0x0000006f14097211 */ /* 0x000fe200018f0c09 */
[----:B--2---:R-:W-:-:S05]  /*2380*/  HADD2.F32 R5, -RZ, R24.H0_H0 ;  /* 0x20000018ff057230 */ /* 0x004fca0000004100 */
[----:B------:R-:W-:-:S04]  /*2390*/  FMUL R5, R5, R88 ;  /* 0x0000005805057220 */ /* 0x000fc80000400000 */
[----:B------:R-:W-:-:S05]  /*23a0*/  FFMA R5, R26, R19, R5 ;  /* 0x000000131a057223 */ /* 0x000fca0000000005 */
[----:B------:R-:W-:-:S05]  /*23b0*/  F2FP.F16.F32.PACK_AB R5, RZ, R5 ;  /* 0x00000005ff05723e */ /* 0x000fca00000000ff */
[----:B------:R0:W-:Y:S01]  /*23c0*/  @P2 STG.E.U16 desc[UR38][R12.64], R5 ;  /* 0x000000050c002986 */ /* 0x0001e2000c101526 */
[----:B------:R-:W-:Y:S05]  /*23d0*/  @!P0 BRA `(.L_x_33) ;  /* 0x0000000000048947 */ /* 0x000fea0003800000 */
[----:B------:R2:W5:Y:S02]  /*23e0*/  LDG.E.LTC128B.U16 R24, desc[UR38][R8.64+0x2] ;  /* 0x0000022608187981 */ /* 0x000564000c1e1520 */
.L_x_33:
[----:B------:R-:W-:Y:S05]  /*23f0*/  BSYNC B1 ;  /* 0x0000000000017941 */ /* 0x000fea0003800000 */
.L_x_32:
[----:B0----5:R-:W-:Y:S01]  /*2400*/  HADD2.F32 R5, -RZ, R24.H0_H0 ;  /* 0x20000018ff057230 */ /* 0x021fe20000004100 */
[----:B------:R-:W-:Y:S01]  /*2410*/  ISETP.GT.AND P1, PT, R4, 0x8, PT ;  /* 0x000000080400780c */ /* 0x000fe20003f24270 */
[----:B------:R-:W-:Y:S03]  /*2420*/  BSSY B1, `(.L_x_34) ;  /* 0x0000008000017945 */ /* 0x000fe60003800000 */
[----:B------:R-:W-:Y:S01]  /*2430*/  FMUL R14, R5, R88 ;  /* 0x00000058050e7220 */ /* 0x000fe20000400000 */
[----:B------:R-:W-:-:S03]  /*2440*/  ISETP.GT.AND P2, PT, R3, RZ, P1 ;  /* 0x000000ff0300720c */ /* 0x000fc60000f44270 */
[----:B------:R-:W-:-:S05]  /*2450*/  FFMA R14, R27, R19, R14 ;  /* 0x000000131b0e7223 */ /* 0x000fca000000000e */
[----:B------:R-:W-:-:S05]  /*2460*/  F2FP.F16.F32.PACK_AB R14, RZ, R14 ;  /* 0x0000000eff0e723e */ /* 0x000fca00000000ff */
[----:B------:R0:W-:Y:S01]  /*2470*/  @P0 STG.E.U16 desc[UR38][R12.64+0x2], R14 ;  /* 0x0000020e0c000986 */ /* 0x0001e2000c101526 */
[----:B------:R-:W-:Y:S05]  /*2480*/  @!P2 BRA `(.L_x_35) ;  /* 0x000000000004a947 */ /* 0x000fea0003800000 */
[----:B------:R3:W5:Y:S02]  /*2490*/  LDG.E.LTC128B.U16 R24, desc[UR38][R6.64+0x10] ;  /* 0x0000102606187981 */ /* 0x000764000c1e1520 */
.L_x_35:
[----:B------:R-:W-:Y:S05]  /*24a0*/  BSYNC B1 ;  /* 0x0000000000017941 */ /* 0x000fea0003800000 */
.L_x_34:
[----:B-----5:R-:W-:Y:S01]  /*24b0*/  HADD2.F32 R5, -RZ, R24.H0_H0 ;  /* 0x20000018ff057230 */ /* 0x020fe20000004100 */
        /* <DEDUP_REMOVED lines=9> */
.L_x_37:
[----:B------:R-:W-:Y:S05]  /*2550*/  BSYNC B1 ;  /* 0x0000000000017941 */ /* 0x000fea0003800000 */
.L_x_36:
[----:B----45:R-:W-:Y:S01]  /*2560*/  HADD2.F32 R5, -RZ, R24.H0_H0 ;  /* 0x20000018ff057230 */ /* 0x030fe20000004100 */
[----:B------:R-:W-:Y:S01]  /*2570*/  ISETP.GT.AND P1, PT, R3, 0x8, P1 ;  /* 0x000000080300780c */ /* 0x000fe20000f24270 */
[----:B------:R-:W-:Y:S03]  /*2580*/  BSSY B1, `(.L_x_38) ;  /* 0x0000007000017945 */ /* 0x000fe60003800000 */
[----:B0-----:R-:W-:-:S04]  /*2590*/  FMUL R14, R5, R88 ;  /* 0x00000058050e7220 */ /* 0x001fc80000400000 */
[----:B------:R-:W-:-:S05]  /*25a0*/  FFMA R14, R29, R19, R14 ;  /* 0x000000131d0e7223 */ /* 0x000fca000000000e */
[----:B------:R-:W-:-:S05]  /*25b0*/  F2FP.F16.F32.PACK_AB R14, RZ, R14 ;  /* 0x0000000eff0e723e */ /* 0x000fca00000000ff */
[----:B------:R0:W-:Y:S01]  /*25c0*/  @P3 STG.E.U16 desc[UR38][R10.64+0x12], R14 ;  /* 0x0000120e0a003986 */ /* 0x0001e2000c101526 */
[----:B------:R-:W-:Y:S05]  /*25d0*/  @!P1 BRA `(.L_x_39) ;  /* 0x0000000000049947 */ /* 0x000fea0003800000 */
[----:B------:R4:W5:Y:S02]  /*25e0*/  LDG.E.LTC128B.U16 R24, desc[UR38][R8.64+0x10] ;  /* 0x0000102608187981 */ /* 0x000964000c1e1520 */
.L_x_39:
[----:B------:R-:W-:Y:S05]  /*25f0*/  BSYNC B1 ;  /* 0x0000000000017941 */ /* 0x000fea0003800000 */
.L_x_38:
[----:B-----5:R-:W-:Y:S01]  /*2600*/  HADD2.F32 R5, -RZ, R24.H0_H0 ;  /* 0x20000018ff057230 */ /* 0x020fe20000004100 */
[----:B------:R-:W-:Y:S01]  /*2610*/  ISETP.GT.AND P0, PT, R3, 0x8, P0 ;  /* 0x000000080300780c */ /* 0x000fe20000704270 */
[----:B------:R-:W-:Y:S03]  /*2620*/  BSSY B1, `(.L_x_40) ;  /* 0x0000007000017945 */ /* 0x000fe60003800000 */
[----:B------:R-:W-:-:S04]  /*2630*/  FMUL R5, R5, R88 ;  /* 0x0000005805057220 */ /* 0x000fc80000400000 */
[----:B------:R-:W-:-:S05]  /*2640*/  FFMA R5, R30, R19, R5 ;  /* 0x000000131e057223 */ /* 0x000fca0000000005 */
[----:B------:R-:W-:-:S05]  /*2650*/  F2FP.F16.F32.PACK_AB R5, RZ, R5 ;  /* 0x00000005ff05723e */ /* 0x000fca00000000ff */
[----:B------:R0:W-:Y:S01]  /*2660*/  @P1 STG.E.U16 desc[UR38][R12.64+0x10], R5 ;  /* 0x000010050c001986 */ /* 0x0001e2000c101526 */
[----:B------:R-:W-:Y:S05]  /*2670*/  @!P0 BRA `(.L_x_41) ;  /* 0x0000000000048947 */ /* 0x000fea0003800000 */
[----:B------:R0:W5:Y:S02]  /*2680*/  LDG.E.LTC128B.U16 R24, desc[UR38][R8.64+0x12] ;  /* 0x0000122608187981 */ /* 0x000164000c1e1520 */
.L_x_41:
[----:B------:R-:W-:Y:S05]  /*2690*/  BSYNC B1 ;  /* 0x0000000000017941 */ /* 0x000fea0003800000 */
.L_x_40:
        /* <DEDUP_REMOVED lines=10> */
.L_x_43:
[----:B------:R-:W-:Y:S05]  /*2740*/  BSYNC B1 ;  /* 0x0000000000017941 */ /* 0x000fea0003800000 */
.L_x_42:
        /* <DEDUP_REMOVED lines=10> */
.L_x_45:
[----:B------:R-:W-:Y:S05]  /*27f0*/  BSYNC B1 ;  /* 0x0000000000017941 */ /* 0x000fea0003800000 */
.L_x_44:
[----:B0----5:R-:W-:Y:S01]  /*2800*/  HADD2.F32 R5, -RZ, R24.H0_H0 ;  /* 0x20000018ff057230 */ /* 0x021fe20000004100 */
        /* <DEDUP_REMOVED lines=8> */
.L_x_47:
[----:B------:R-:W-:Y:S05]  /*2890*/  BSYNC B1 ;  /* 0x0000000000017941 */ /* 0x000fea0003800000 */
.L_x_46:
        /* <DEDUP_REMOVED lines=9> */
.L_x_49:
[----:B------:R-:W-:Y:S05]  /*2930*/  BSYNC B1 ;  /* 0x0000000000017941 */ /* 0x000fea0003800000 */
.L_x_48:
        /* <DEDUP_REMOVED lines=10> */
.L_x_51:
[----:B------:R-:W-:Y:S05]  /*29e0*/  BSYNC B1 ;  /* 0x0000000000017941 */ /* 0x000fea0003800000 */
.L_x_50:
        /* <DEDUP_REMOVED lines=10> */
.L_x_53:
[----:B------:R-:W-:Y:S05]  /*2a90*/  BSYNC B1 ;  /* 0x0000000000017941 */ /* 0x000fea0003800000 */
.L_x_52:
        /* <DEDUP_REMOVED lines=9> */
.L_x_55:
[----:B------:R-:W-:Y:S05]  /*2b30*/  BSYNC B1 ;  /* 0x0000000000017941 */ /* 0x000fea0003800000 */
.L_x_54:
        /* <DEDUP_REMOVED lines=9> */
.L_x_57:
[----:B------:R-:W-:Y:S05]  /*2bd0*/  BSYNC B1 ;  /* 0x0000000000017941 */ /* 0x000fea0003800000 */
.L_x_56:
        /* <DEDUP_REMOVED lines=10> */
.L_x_59:
[----:B------:R-:W-:Y:S05]  /*2c80*/  BSYNC B1 ;  /* 0x0000000000017941 */ /* 0x000fea0003800000 */
.L_x_58:
        /* <DEDUP_REMOVED lines=10> */
.L_x_61:
[----:B------:R-:W-:Y:S05]  /*2d30*/  BSYNC B1 ;  /* 0x0000000000017941 */ /* 0x000fea0003800000 */
.L_x_60:
        /* <DEDUP_REMOVED lines=9> */
.L_x_63:
[----:B------:R-:W-:Y:S05]  /*2dd0*/  BSYNC B1 ;  /* 0x0000000000017941 */ /* 0x000fea0003800000 */
.L_x_62:
        /* <DEDUP_REMOVED lines=9> */
.L_x_65:
[----:B------:R-:W-:Y:S05]  /*2e70*/  BSYNC B1 ;  /* 0x0000000000017941 */ /* 0x000fea0003800000 */
.L_x_64:
        /* <DEDUP_REMOVED lines=10> */
.L_x_67:
[----:B------:R-:W-:Y:S05]  /*2f20*/  BSYNC B1 ;  /* 0x0000000000017941 */ /* 0x000fea0003800000 */
.L_x_66:
        /* <DEDUP_REMOVED lines=10> */
.L_x_69:
[----:B------:R-:W-:Y:S05]  /*2fd0*/  BSYNC B1 ;  /* 0x0000000000017941 */ /* 0x000fea0003800000 */
.L_x_68:
        /* <DEDUP_REMOVED lines=9> */
.L_x_71:
[----:B------:R-:W-:Y:S05]  /*3070*/  BSYNC B1 ;  /* 0x0000000000017941 */ /* 0x000fea0003800000 */
.L_x_70:
        /* <DEDUP_REMOVED lines=9> */
.L_x_73:
[----:B------:R-:W-:Y:S05]  /*3110*/  BSYNC B1 ;  /* 0x0000000000017941 */ /* 0x000fea0003800000 */
.L_x_72:
        /* <DEDUP_REMOVED lines=10> */
.L_x_75:
[----:B------:R-:W-:Y:S05]  /*31c0*/  BSYNC B1 ;  /* 0x0000000000017941 */ /* 0x000fea0003800000 */
.L_x_74:
        /* <DEDUP_REMOVED lines=10> */
.L_x_77:
[----:B------:R-:W-:Y:S05]  /*3270*/  BSYNC B1 ;  /* 0x0000000000017941 */ /* 0x000fea0003800000 */
.L_x_76:
        /* <DEDUP_REMOVED lines=9> */
.L_x_79:
[----:B------:R-:W-:Y:S05]  /*3310*/  BSYNC B1 ;  /* 0x0000000000017941 */ /* 0x000fea0003800000 */
.L_x_78:
        /* <DEDUP_REMOVED lines=9> */
.L_x_81:
[----:B------:R-:W-:Y:S05]  /*33b0*/  BSYNC B1 ;  /* 0x0000000000017941 */ /* 0x000fea0003800000 */
.L_x_80:
        /* <DEDUP_REMOVED lines=10> */
.L_x_83:
[----:B------:R-:W-:Y:S05]  /*3460*/  BSYNC B1 ;  /* 0x0000000000017941 */ /* 0x000fea0003800000 */
.L_x_82:
        /* <DEDUP_REMOVED lines=10> */
.L_x_85:
[----:B------:R-:W-:Y:S05]  /*3510*/  BSYNC B1 ;  /* 0x0000000000017941 */ /* 0x000fea0003800000 */
.L_x_84:
        /* <DEDUP_REMOVED lines=9> */
.L_x_87:
[----:B------:R-:W-:Y:S05]  /*35b0*/  BSYNC B1 ;  /* 0x0000000000017941 */ /* 0x000fea0003800000 */
.L_x_86:
        /* <DEDUP_REMOVED lines=9> */
.L_x_89:
[----:B------:R-:W-:Y:S05]  /*3650*/  BSYNC B1 ;  /* 0x0000000000017941 */ /* 0x000fea0003800000 */
.L_x_88:
        /* <DEDUP_REMOVED lines=10> */
.L_x_91:
[----:B------:R-:W-:Y:S05]  /*3700*/  BSYNC B1 ;  /* 0x0000000000017941 */ /* 0x000fea0003800000 */
.L_x_90:
        /* <DEDUP_REMOVED lines=10> */
.L_x_93:
[----:B------:R-:W-:Y:S05]  /*37b0*/  BSYNC B1 ;  /* 0x0000000000017941 */ /* 0x000fea0003800000 */
.L_x_92:
        /* <DEDUP_REMOVED lines=9> */
.L_x_95:
[----:B------:R-:W-:Y:S05]  /*3850*/  BSYNC B1 ;  /* 0x0000000000017941 */ /* 0x000fea0003800000 */
.L_x_94:
        /* <DEDUP_REMOVED lines=9> */
.L_x_97:
[----:B------:R-:W-:Y:S05]  /*38f0*/  BSYNC B1 ;  /* 0x0000000000017941 */ /* 0x000fea0003800000 */
.L_x_96:
        /* <DEDUP_REMOVED lines=10> */
.L_x_99:
[----:B------:R-:W-:Y:S05]  /*39a0*/  BSYNC B1 ;  /* 0x0000000000017941 */ /* 0x000fea0003800000 */
.L_x_98:
        /* <DEDUP_REMOVED lines=10> */
.L_x_101:
[----:B------:R-:W-:Y:S05]  /*3a50*/  BSYNC B1 ;  /* 0x0000000000017941 */ /* 0x000fea0003800000 */
.L_x_100:
        /* <DEDUP_REMOVED lines=9> */
.L_x_103:
[----:B------:R-:W-:Y:S05]  /*3af0*/  BSYNC B1 ;  /* 0x0000000000017941 */ /* 0x000fea0003800000 */
.L_x_102:
        /* <DEDUP_REMOVED lines=9> */
.L_x_105:
[----:B------:R-:W-:Y:S05]  /*3b90*/  BSYNC B1 ;  /* 0x0000000000017941 */ /* 0x000fea0003800000 */
.L_x_104:
        /* <DEDUP_REMOVED lines=10> */
.L_x_107:
[----:B------:R-:W-:Y:S05]  /*3c40*/  BSYNC B1 ;  /* 0x0000000000017941 */ /* 0x000fea0003800000 */
.L_x_106:
        /* <DEDUP_REMOVED lines=10> */
.L_x_109:
[----:B------:R-:W-:Y:S05]  /*3cf0*/  BSYNC B1 ;  /* 0x0000000000017941 */ /* 0x000fea0003800000 */
.L_x_108:
        /* <DEDUP_REMOVED lines=9> */
.L_x_111:
[----:B------:R-:W-:Y:S05]  /*3d90*/  BSYNC B1 ;  /* 0x0000000000017941 */ /* 0x000fea0003800000 */
.L_x_110:
        /* <DEDUP_REMOVED lines=9> */
.L_x_113:
[----:B------:R-:W-:Y:S05]  /*3e30*/  BSYNC B1 ;  /* 0x0000000000017941 */ /* 0x000fea0003800000 */
.L_x_112:
        /* <DEDUP_REMOVED lines=10> */
.L_x_115:
[----:B------:R-:W-:Y:S05]  /*3ee0*/  BSYNC B1 ;  /* 0x0000000000017941 */ /* 0x000fea0003800000 */
.L_x_114:
        /* <DEDUP_REMOVED lines=10> */
.L_x_117:
[----:B------:R-:W-:Y:S05]  /*3f90*/  BSYNC B1 ;  /* 0x0000000000017941 */ /* 0x000fea0003800000 */
.L_x_116:
        /* <DEDUP_REMOVED lines=9> */
.L_x_119:
[----:B------:R-:W-:Y:S05]  /*4030*/  BSYNC B1 ;  /* 0x0000000000017941 */ /* 0x000fea0003800000 */
.L_x_118:
        /* <DEDUP_REMOVED lines=9> */
.L_x_121:
[----:B------:R-:W-:Y:S05]  /*40d0*/  BSYNC B1 ;  /* 0x0000000000017941 */ /* 0x000fea0003800000 */
.L_x_120:
        /* <DEDUP_REMOVED lines=10> */
.L_x_123:
[----:B------:R-:W-:Y:S05]  /*4180*/  BSYNC B1 ;  /* 0x0000000000017941 */ /* 0x000fea0003800000 */
.L_x_122:
        /* <DEDUP_REMOVED lines=10> */
.L_x_125:
[----:B------:R-:W-:Y:S05]  /*4230*/  BSYNC B1 ;  /* 0x0000000000017941 */ /* 0x000fea0003800000 */
.L_x_124:
        /* <DEDUP_REMOVED lines=9> */
.L_x_127:
[----:B------:R-:W-:Y:S05]  /*42d0*/  BSYNC B1 ;  /* 0x0000000000017941 */ /* 0x000fea0003800000 */
.L_x_126:
        /* <DEDUP_REMOVED lines=9> */
.L_x_129:
[----:B------:R-:W-:Y:S05]  /*4370*/  BSYNC B1 ;  /* 0x0000000000017941 */ /* 0x000fea0003800000 */
.L_x_128:
        /* <DEDUP_REMOVED lines=10> */
.L_x_131:
[----:B------:R-:W-:Y:S05]  /*4420*/  BSYNC B1 ;  /* 0x0000000000017941 */ /* 0x000fea0003800000 */
.L_x_130:
        /* <DEDUP_REMOVED lines=10> */
.L_x_133:
[----:B------:R-:W-:Y:S05]  /*44d0*/  BSYNC B1 ;  /* 0x0000000000017941 */ /* 0x000fea0003800000 */
.L_x_132:
        /* <DEDUP_REMOVED lines=9> */
.L_x_135:
[----:B------:R-:W-:Y:S05]  /*4570*/  BSYNC B1 ;  /* 0x0000000000017941 */ /* 0x000fea0003800000 */
.L_x_134:
        /* <DEDUP_REMOVED lines=9> */
.L_x_137:
[----:B------:R-:W-:Y:S05]  /*4610*/  BSYNC B1 ;  /* 0x0000000000017941 */ /* 0x000fea0003800000 */
.L_x_136:
        /* <DEDUP_REMOVED lines=10> */
.L_x_139:
[----:B------:R-:W-:Y:S05]  /*46c0*/  BSYNC B1 ;  /* 0x0000000000017941 */ /* 0x000fea0003800000 */
.L_x_138:
        /* <DEDUP_REMOVED lines=10> */
.L_x_141:
[----:B------:R-:W-:Y:S05]  /*4770*/  BSYNC B1 ;  /* 0x0000000000017941 */ /* 0x000fea0003800000 */
.L_x_140:
        /* <DEDUP_REMOVED lines=9> */
.L_x_143:
[----:B------:R-:W-:Y:S05]  /*4810*/  BSYNC B1 ;  /* 0x0000000000017941 */ /* 0x000fea0003800000 */
.L_x_142:
        /* <DEDUP_REMOVED lines=9> */
.L_x_145:
[----:B------:R-:W-:Y:S05]  /*48b0*/  BSYNC B1 ;  /* 0x0000000000017941 */ /* 0x000fea0003800000 */
.L_x_144:
        /* <DEDUP_REMOVED lines=10> */
.L_x_147:
[----:B------:R-:W-:Y:S05]  /*4960*/  BSYNC B1 ;  /* 0x0000000000017941 */ /* 0x000fea0003800000 */
.L_x_146:
[----:B-----5:R-:W-:Y:S01]  /*4970*/  HADD2.F32 R5, -RZ, R24.H0_H0 ;  /* 0x20000018ff057230 */ /* 0x020fe20000004100 */
[----:B------:R-:W-:Y:S01]  /*4980*/  ISETP.GT.AND P0, PT, R4, 0x79, PT ;  /* 0x000000790400780c */ /* 0x000fe20003f04270 */
[----:B------:R-:W-:Y:S01]  /*4990*/  @P2 IMAD.MOV.U32 R4, RZ, RZ, R10 ;  /* 0x000000ffff042224 */ /* 0x000fe200078e000a */
[----:B------:R-:W-:Y:S02]  /*49a0*/  BSSY B1, `(.L_x_148) ;  /* 0x000000a000017945 */ /* 0x000fe40003800000 */
[----:B------:R-:W-:Y:S01]  /*49b0*/  FMUL R5, R5, R88 ;  /* 0x0000005805057220 */ /* 0x000fe20000400000 */
[----:B------:R-:W-:-:S03]  /*49c0*/  ISETP.GT.AND P3, PT, R3, RZ, P0 ;  /* 0x000000ff0300720c */ /* 0x000fc60000764270 */
[----:B------:R-:W-:-:S05]  /*49d0*/  FFMA R5, R84, R19, R5 ;  /* 0x0000001354057223 */ /* 0x000fca0000000005 */
[----:B------:R-:W-:-:S04]  /*49e0*/  F2FP.F16.F32.PACK_AB R5, RZ, R5 ;  /* 0x00000005ff05723e */ /* 0x000fc800000000ff */
[----:B0-----:R-:W-:Y:S01]  /*49f0*/  PRMT R14, R5, 0x7610, R14 ;  /* 0x00007610050e7816 */ /* 0x001fe2000000000e */
[----:B------:R-:W-:-:S05]  /*4a00*/  @P2 IMAD.MOV.U32 R5, RZ, RZ, R11 ;  /* 0x000000ffff052224 */ /* 0x000fca00078e000b */
[----:B------:R0:W-:Y:S01]  /*4a10*/  @P2 STG.E.U16 desc[UR38][R4.64+0xf0], R14 ;  /* 0x0000f00e04002986 */ /* 0x0001e2000c101526 */
[----:B------:R-:W-:Y:S05]  /*4a20*/  @!P3 BRA `(.L_x_149) ;  /* 0x000000000004b947 */ /* 0x000fea0003800000 */
[----:B------:R0:W5:Y:S02]  /*4a30*/  LDG.E.LTC128B.U16 R24, desc[UR38][R6.64+0xf2] ;  /* 0x0000f22606187981 */ /* 0x000164000c1e1520 */
.L_x_149:
[----:B------:R-:W-:Y:S05]  /*4a40*/  BSYNC B1 ;  /* 0x0000000000017941 */ /* 0x000fea0003800000 */
.L_x_148:
        /* <DEDUP_REMOVED lines=9> */
.L_x_151:
[----:B------:R-:W-:Y:S05]  /*4ae0*/  BSYNC B1 ;  /* 0x0000000000017941 */ /* 0x000fea0003800000 */
.L_x_150:
[----:B-----5:R-:W-:Y:S01]  /*4af0*/  HADD2.F32 R5, -RZ, R24.H0_H0 ;  /* 0x20000018ff057230 */ /* 0x020fe20000004100 */
[----:B------:R-:W-:Y:S01]  /*4b00*/  ISETP.GT.AND P0, PT, R3, 0x8, P0 ;  /* 0x000000080300780c */ /* 0x000fe20000704270 */
[----:B0-----:R-:W-:Y:S01]  /*4b10*/  @P1 IMAD.MOV.U32 R4, RZ, RZ, R12 ;  /* 0x000000ffff041224 */ /* 0x001fe200078e000c */
[----:B------:R-:W-:Y:S02]  /*4b20*/  BSSY B1, `(.L_x_152) ;  /* 0x0000009000017945 */ /* 0x000fe40003800000 */
[----:B------:R-:W-:-:S04]  /*4b30*/  FMUL R5, R5, R88 ;  /* 0x0000005805057220 */ /* 0x000fc80000400000 */
[----:B------:R-:W-:-:S05]  /*4b40*/  FFMA R5, R86, R19, R5 ;  /* 0x0000001356057223 */ /* 0x000fca0000000005 */
[----:B------:R-:W-:-:S04]  /*4b50*/  F2FP.F16.F32.PACK_AB R5, RZ, R5 ;  /* 0x00000005ff05723e */ /* 0x000fc800000000ff */
[----:B-1-3--:R-:W-:Y:S01]  /*4b60*/  PRMT R6, R5, 0x7610, R6 ;  /* 0x0000761005067816 */ /* 0x00afe20000000006 */
[----:B------:R-:W-:-:S05]  /*4b70*/  @P1 IMAD.MOV.U32 R5, RZ, RZ, R13 ;  /* 0x000000ffff051224 */ /* 0x000fca00078e000d */
[----:B------:R0:W-:Y:S01]  /*4b80*/  @P1 STG.E.U16 desc[UR38][R4.64+0xf0], R6 ;  /* 0x0000f00604001986 */ /* 0x0001e2000c101526 */
[----:B------:R-:W-:Y:S05]  /*4b90*/  @!P0 BRA `(.L_x_153) ;  /* 0x0000000000048947 */ /* 0x000fea0003800000 */
[----:B------:R1:W5:Y:S02]  /*4ba0*/  LDG.E.LTC128B.U16 R24, desc[UR38][R8.64+0xf2] ;  /* 0x0000f22608187981 */ /* 0x000364000c1e1520 */
.L_x_153:
[----:B------:R-:W-:Y:S05]  /*4bb0*/  BSYNC B1 ;  /* 0x0000000000017941 */ /* 0x000fea0003800000 */
.L_x_152:
[----:B------:R-:W-:Y:S05]  /*4bc0*/  @!P0 BRA `(.L_x_154) ;  /* 0x0000001000e88947 */ /* 0x000fea0003800000 */
[----:B-----5:R-:W-:-:S05]  /*4bd0*/  HADD2.F32 R3, -RZ, R24.H0_H0 ;  /* 0x20000018ff037230 */ /* 0x020fca0000004100 */
[----:B0-----:R-:W-:-:S04]  /*4be0*/  FMUL R4, R3, R88 ;  /* 0x0000005803047220 */ /* 0x001fc80000400000 */
[----:B------:R-:W-:-:S05]  /*4bf0*/  FFMA R4, R87, R19, R4 ;  /* 0x0000001357047223 */ /* 0x000fca0000000004 */
[----:B------:R-:W-:-:S05]  /*4c00*/  F2FP.F16.F32.PACK_AB R4, RZ, R4 ;  /* 0x00000004ff04723e */ /* 0x000fca00000000ff */
[----:B------:R3:W-:Y:S01]  /*4c10*/  STG.E.U16 desc[UR38][R12.64+0xf2], R4 ;  /* 0x0000f2040c007986 */ /* 0x0007e2000c101526 */
[----:B------:R-:W-:Y:S05]  /*4c20*/  BRA `(.L_x_154) ;  /* 0x0000001000d07947 */ /* 0x000fea0003800000 */
.L_x_29:
[----:B------:R-:W-:Y:S01]  /*4c30*/  ISETP.GT.AND P3, PT, R4, 0x1, PT ;  /* 0x000000010400780c */ /* 0x000fe20003f64270 */
[----:B------:R-:W-:Y:S01]  /*4c40*/  ULDC.64 UR4, c[0x0][0x5c0] ;  /* 0x0001700000047ab9 */ /* 0x000fe20000000a00 */
[-C--:B------:R-:W-:Y:S01]  /*4c50*/  FMUL R24, R24, R19.reuse ;  /* 0x0000001318187220 */ /* 0x080fe20000400000 */
[----:B------:R-:W-:Y:S01]  /*4c60*/  LEA R6, P4, R102, UR4, 0x1 ;  /* 0x0000000466067c11 */ /* 0x000fe2000f8808ff */
[-C--:B------:R-:W-:Y:S01]  /*4c70*/  FMUL R25, R25, R19.reuse ;  /* 0x0000001319197220 */ /* 0x080fe20000400000 */
[----:B------:R-:W-:Y:S01]  /*4c80*/  ISETP.GT.AND P0, PT, R3, RZ, P3 ;  /* 0x000000ff0300720c */ /* 0x000fe20001f04270 */
[-C--:B------:R-:W-:Y:S01]  /*4c90*/  FMUL R26, R26, R19.reuse ;  /* 0x000000131a1a7220 */ /* 0x080fe20000400000 */
[----:B------:R-:W-:Y:S01]  /*4ca0*/  F2FP.F16.F32.PACK_AB R24, RZ, R24 ;  /* 0x00000018ff18723e */ /* 0x000fe200000000ff */
[-C--:B------:R-:W-:Y:S01]  /*4cb0*/  FMUL R27, R27, R19.reuse ;  /* 0x000000131b1b7220 */ /* 0x080fe20000400000 */
[----:B------:R-:W-:Y:S01]  /*4cc0*/  LEA.HI.X R7, R102, UR5, R113, 0x1, P4 ;  /* 0x0000000566077c11 */ /* 0x000fe2000a0f0c71 */
[----:B------:R-:W-:Y:S01]  /*4cd0*/  FMUL R28, R28, R19 ;  /* 0x000000131c1c7220 */ /* 0x000fe20000400000 */
[----:B------:R-:W-:Y:S01]  /*4ce0*/  F2FP.F16.F32.PACK_AB R25, RZ, R25 ;  /* 0x00000019ff19723e */ /* 0x000fe200000000ff */
[-C--:B------:R-:W-:Y:S01]  /*4cf0*/  FMUL R29, R29, R19.reuse ;  /* 0x000000131d1d7220 */ /* 0x080fe20000400000 */
[----:B------:R-:W-:Y:S01]  /*4d00*/  ISETP.GT.AND P2, PT, R3, 0x8, P2 ;  /* 0x000000080300780c */ /* 0x000fe20001744270 */
[----:B------:R-:W-:Y:S01]  /*4d10*/  @P1 STG.E.U16 desc[UR38][R6.64], R24 ;  /* 0x0000001806001986 */ /* 0x000fe2000c101526 */
[----:B------:R-:W-:Y:S01]  /*4d20*/  ISETP.GT.AND P1, PT, R4, 0x8, PT ;  /* 0x000000080400780c */ /* 0x000fe20003f24270 */
[-C--:B------:R-:W-:Y:S01]  /*4d30*/  FMUL R30, R30, R19.reuse ;  /* 0x000000131e1e7220 */ /* 0x080fe20000400000 */
[C---:B------:R-:W-:Y:S01]  /*4d40*/  SHF.L.U64.HI R5, R92.reuse, 0x1, R91 ;  /* 0x000000015c057819 */ /* 0x040fe2000001025b */
[----:B------:R-:W-:Y:S01]  /*4d50*/  @P0 STG.E.U16 desc[UR38][R6.64+0x2], R25 ;  /* 0x0000021906000986 */ /* 0x000fe2000c101526 */
[----:B------:R-:W-:Y:S01]  /*4d60*/  LEA R8, P5, R92, R6, 0x1 ;  /* 0x000000065c087211 */ /* 0x000fe200078a08ff */
[-C--:B------:R-:W-:Y:S01]  /*4d70*/  FMUL R31, R31, R19.reuse ;  /* 0x000000131f1f7220 */ /* 0x080fe20000400000 */
[----:B------:R-:W-:Y:S01]  /*4d80*/  ISETP.GT.AND P3, PT, R3, 0x8, P3 ;  /* 0x000000080300780c */ /* 0x000fe20001f64270 */
[-C--:B------:R-:W-:Y:S01]  /*4d90*/  FMUL R32, R32, R19.reuse ;  /* 0x0000001320207220 */ /* 0x080fe20000400000 */
[----:B------:R-:W-:Y:S01]  /*4da0*/  ISETP.GT.AND P0, PT, R4, 0x9, PT ;  /* 0x000000090400780c */ /* 0x000fe20003f04270 */
[----:B------:R-:W-:Y:S01]  /*4db0*/  IMAD.X R9, R5, 0x1, R7, P5 ;  /* 0x0000000105097824 */ /* 0x000fe200028e0607 */
[----:B------:R-:W-:Y:S01]  /*4dc0*/  ISETP.GT.AND P4, PT, R3, RZ, P1 ;  /* 0x000000ff0300720c */ /* 0x000fe20000f84270 */
[-C--:B------:R-:W-:Y:S01]  /*4dd0*/  FMUL R33, R33, R19.reuse ;  /* 0x0000001321217220 */ /* 0x080fe20000400000 */
[----:B------:R-:W-:Y:S01]  /*4de0*/  F2FP.F16.F32.PACK_AB R26, RZ, R26 ;  /* 0x0000001aff1a723e */ /* 0x000fe200000000ff */
[-C--:B------:R-:W-:Y:S01]  /*4df0*/  FMUL R34, R34, R19.reuse ;  /* 0x0000001322227220 */ /* 0x080fe20000400000 */
[----:B------:R-:W-:Y:S01]  /*4e00*/  ISETP.GT.AND P5, PT, R3, RZ, P0 ;  /* 0x000000ff0300720c */ /* 0x000fe200007a4270 */
[----:B------:R-:W-:Y:S01]  /*4e10*/  FMUL R35, R35, R19 ;  /* 0x0000001323237220 */ /* 0x000fe20000400000 */
[----:B------:R-:W-:Y:S01]  /*4e20*/  F2FP.F16.F32.PACK_AB R27, RZ, R27 ;  /* 0x0000001bff1b723e */ /* 0x000fe200000000ff */
[----:B------:R-:W-:Y:S01]  /*4e30*/  @P2 STG.E.U16 desc[UR38][R8.64], R26 ;  /* 0x0000001a08002986 */ /* 0x000fe2000c101526 */
[----:B------:R-:W-:Y:S01]  /*4e40*/  F2FP.F16.F32.PACK_AB R28, RZ, R28 ;  /* 0x0000001cff1c723e */ /* 0x000fe200000000ff */
[-C--:B------:R-:W-:Y:S01]  /*4e50*/  FMUL R36, R36, R19.reuse ;  /* 0x0000001324247220 */ /* 0x080fe20000400000 */
[----:B------:R-:W-:Y:S01]  /*4e60*/  ISETP.GT.AND P2, PT, R3, 0x8, P1 ;  /* 0x000000080300780c */ /* 0x000fe20000f44270 */
[----:B------:R-:W-:Y:S01]  /*4e70*/  @P3 STG.E.U16 desc[UR38][R8.64+0x2], R27 ;  /* 0x0000021b08003986 */ /* 0x000fe2000c101526 */
[----:B------:R-:W-:Y:S01]  /*4e80*/  ISETP.GT.AND P1, PT, R4, 0x10, PT ;  /* 0x000000100400780c */ /* 0x000fe20003f24270 */
[----:B------:R-:W-:Y:S01]  /*4e90*/  FMUL R37, R37, R19 ;  /* 0x0000001325257220 */ /* 0x000fe20000400000 */
[----:B------:R-:W-:Y:S01]  /*4ea0*/  F2FP.F16.F32.PACK_AB R29, RZ, R29 ;  /* 0x0000001dff1d723e */ /* 0x000fe200000000ff */
[----:B------:R-:W-:Y:S01]  /*4eb0*/  @P4 STG.E.U16 desc[UR38][R6.64+0x10], R28 ;  /* 0x0000101c06004986 */ /* 0x000fe2000c101526 */
[C---:B------:R-:W-:Y:S01]  /*4ec0*/  ISETP.GT.AND P3, PT, R3.reuse, 0x8, P0 ;  /* 0x000000080300780c */ /* 0x040fe20000764270 */
[-C--:B------:R-:W-:Y:S01]  /*4ed0*/  FMUL R38, R38, R19.reuse ;  /* 0x0000001326267220 */ /* 0x080fe20000400000 */
[----:B------:R-:W-:Y:S01]  /*4ee0*/  ISETP.GT.AND P0, PT, R4, 0x11, PT ;  /* 0x000000110400780c */ /* 0x000fe20003f04270 */
[----:B------:R-:W-:Y:S01]  /*4ef0*/  @P5 STG.E.U16 desc[UR38][R6.64+0x12], R29 ;  /* 0x0000121d06005986 */ /* 0x000fe2000c101526 */
        /* <DEDUP_REMOVED lines=161> */
[----:B------:R-:W-:Y:S01]  /*5910*/  FMUL R87, R87, R19 ;  /* 0x0000001357577220 */ /* 0x000fe20000400000 */
[----:B------:R-:W-:-:S02]  /*5920*/  F2FP.F16.F32.PACK_AB R62, RZ, R62 ;  /* 0x0000003eff3e723e */ /* 0x000fc400000000ff */
[C---:B------:R-:W-:Y:S02]  /*5930*/  ISETP.GT.AND P5, PT, R3.reuse, RZ, P0 ;  /* 0x000000ff0300720c */ /* 0x040fe400007a4270 */
[----:B------:R-:W-:Y:S01]  /*5940*/  F2FP.F16.F32.PACK_AB R63, RZ, R63 ;  /* 0x0000003fff3f723e */ /* 0x000fe200000000ff */
[----:B------:R-:W-:Y:S01]  /*5950*/  @P2 STG.E.U16 desc[UR38][R8.64+0x90], R62 ;  /* 0x0000903e08002986 */ /* 0x000fe2000c101526 */
[----:B------:R-:W-:Y:S02]  /*5960*/  F2FP.F16.F32.PACK_AB R64, RZ, R64 ;  /* 0x00000040ff40723e */ /* 0x000fe400000000ff */
[C---:B------:R-:W-:Y:S01]  /*5970*/  ISETP.GT.AND P2, PT, R3.reuse, 0x8, P1 ;  /* 0x000000080300780c */ /* 0x040fe20000f44270 */
[----:B------:R-:W-:Y:S01]  /*5980*/  @P3 STG.E.U16 desc[UR38][R8.64+0x92], R63 ;  /* 0x0000923f08003986 */ /* 0x000fe2000c101526 */
[----:B------:R-:W-:Y:S02]  /*5990*/  ISETP.GT.AND P1, PT, R4, 0x58, PT ;  /* 0x000000580400780c */ /* 0x000fe40003f24270 */
[----:B------:R-:W-:Y:S01]  /*59a0*/  F2FP.F16.F32.PACK_AB R65, RZ, R65 ;  /* 0x00000041ff41723e */ /* 0x000fe200000000ff */
[----:B------:R-:W-:Y:S01]  /*59b0*/  @P4 STG.E.U16 desc[UR38][R6.64+0xa0], R64 ;  /* 0x0000a04006004986 */ /* 0x000fe2000c101526 */
[----:B------:R-:W-:-:S02]  /*59c0*/  ISETP.GT.AND P3, PT, R3, 0x8, P0 ;  /* 0x000000080300780c */ /* 0x000fc40000764270 */
[----:B------:R-:W-:Y:S01]  /*59d0*/  ISETP.GT.AND P0, PT, R4, 0x59, PT ;  /* 0x000000590400780c */ /* 0x000fe20003f04270 */
[----:B------:R-:W-:Y:S01]  /*59e0*/  @P5 STG.E.U16 desc[UR38][R6.64+0xa2], R65 ;  /* 0x0000a24106005986 */ /* 0x000fe2000c101526 */
[C---:B------:R-:W-:Y:S02]  /*59f0*/  ISETP.GT.AND P4, PT, R3.reuse, RZ, P1 ;  /* 0x000000ff0300720c */ /* 0x040fe40000f84270 */
[----:B------:R-:W-:Y:S02]  /*5a00*/  F2FP.F16.F32.PACK_AB R66, RZ, R66 ;  /* 0x00000042ff42723e */ /* 0x000fe400000000ff */
[----:B------:R-:W-:Y:S02]  /*5a10*/  ISETP.GT.AND P5, PT, R3, RZ, P0 ;  /* 0x000000ff0300720c */ /* 0x000fe400007a4270 */
[----:B------:R-:W-:Y:S01]  /*5a20*/  F2FP.F16.F32.PACK_AB R67, RZ, R67 ;  /* 0x00000043ff43723e */ /* 0x000fe200000000ff */
[----:B------:R-:W-:Y:S01]  /*5a30*/  @P2 STG.E.U16 desc[UR38][R8.64+0xa0], R66 ;  /* 0x0000a04208002986 */ /* 0x000fe2000c101526 */
[----:B------:R-:W-:-:S02]  /*5a40*/  F2FP.F16.F32.PACK_AB R68, RZ, R68 ;  /* 0x00000044ff44723e */ /* 0x000fc400000000ff */
[C---:B------:R-:W-:Y:S01]  /*5a50*/  ISETP.GT.AND P2, PT, R3.reuse, 0x8, P1 ;  /* 0x000000080300780c */ /* 0x040fe20000f44270 */
[----:B------:R-:W-:Y:S01]  /*5a60*/  @P3 STG.E.U16 desc[UR38][R8.64+0xa2], R67 ;  /* 0x0000a24308003986 */ /* 0x000fe2000c101526 */
[C---:B------:R-:W-:Y:S02]  /*5a70*/  ISETP.GT.AND P1, PT, R4.reuse, 0x60, PT ;  /* 0x000000600400780c */ /* 0x040fe40003f24270 */
[----:B------:R-:W-:Y:S01]  /*5a80*/  F2FP.F16.F32.PACK_AB R69, RZ, R69 ;  /* 0x00000045ff45723e */ /* 0x000fe200000000ff */
[----:B------:R-:W-:Y:S01]  /*5a90*/  @P4 STG.E.U16 desc[UR38][R6.64+0xb0], R68 ;  /* 0x0000b04406004986 */ /* 0x000fe2000c101526 */
[C---:B------:R-:W-:Y:S02]  /*5aa0*/  ISETP.GT.AND P3, PT, R3.reuse, 0x8, P0 ;  /* 0x000000080300780c */ /* 0x040fe40000764270 */
[----:B------:R-:W-:Y:S01]  /*5ab0*/  ISETP.GT.AND P0, PT, R4, 0x61, PT ;  /* 0x000000610400780c */ /* 0x000fe20003f04270 */
[----:B------:R-:W-:Y:S01]  /*5ac0*/  @P5 STG.E.U16 desc[UR38][R6.64+0xb2], R69 ;  /* 0x0000b24506005986 */ /* 0x000fe2000c101526 */
[----:B------:R-:W-:-:S02]  /*5ad0*/  ISETP.GT.AND P4, PT, R3, RZ, P1 ;  /* 0x000000ff0300720c */ /* 0x000fc40000f84270 */
[C---:B------:R-:W-:Y:S02]  /*5ae0*/  ISETP.GT.AND P5, PT, R3.reuse, RZ, P0 ;  /* 0x000000ff0300720c */ /* 0x040fe400007a4270 */
[----:B------:R-:W-:Y:S02]  /*5af0*/  F2FP.F16.F32.PACK_AB R70, RZ, R70 ;  /* 0x00000046ff46723e */ /* 0x000fe400000000ff */
[----:B------:R-:W-:Y:S02]  /*5b00*/  F2FP.F16.F32.PACK_AB R71, RZ, R71 ;  /* 0x00000047ff47723e */ /* 0x000fe400000000ff */
[----:B------:R-:W-:Y:S01]  /*5b10*/  F2FP.F16.F32.PACK_AB R72, RZ, R72 ;  /* 0x00000048ff48723e */ /* 0x000fe200000000ff */
[----:B------:R-:W-:Y:S01]  /*5b20*/  @P2 STG.E.U16 desc[UR38][R8.64+0xb0], R70 ;  /* 0x0000b04608002986 */ /* 0x000fe2000c101526 */
[----:B------:R-:W-:Y:S02]  /*5b30*/  F2FP.F16.F32.PACK_AB R73, RZ, R73 ;  /* 0x00000049ff49723e */ /* 0x000fe400000000ff */
[C---:B------:R-:W-:Y:S01]  /*5b40*/  ISETP.GT.AND P1, PT, R3.reuse, 0x8, P1 ;  /* 0x000000080300780c */ /* 0x040fe20000f24270 */
[----:B------:R-:W-:Y:S01]  /*5b50*/  @P3 STG.E.U16 desc[UR38][R8.64+0xb2], R71 ;  /* 0x0000b24708003986 */ /* 0x000fe2000c101526 */
[----:B------:R-:W-:-:S02]  /*5b60*/  ISETP.GT.AND P2, PT, R3, 0x8, P0 ;  /* 0x000000080300780c */ /* 0x000fc40000744270 */
[C---:B------:R-:W-:Y:S01]  /*5b70*/  ISETP.GT.AND P0, PT, R4.reuse, 0x69, PT ;  /* 0x000000690400780c */ /* 0x040fe20003f04270 */
[----:B------:R-:W-:Y:S01]  /*5b80*/  @P4 STG.E.U16 desc[UR38][R6.64+0xc0], R72 ;  /* 0x0000c04806004986 */ /* 0x000fe2000c101526 */
[----:B------:R-:W-:Y:S02]  /*5b90*/  ISETP.GT.AND P4, PT, R4, 0x68, PT ;  /* 0x000000680400780c */ /* 0x000fe40003f84270 */
[----:B------:R-:W-:Y:S01]  /*5ba0*/  F2FP.F16.F32.PACK_AB R74, RZ, R74 ;  /* 0x0000004aff4a723e */ /* 0x000fe200000000ff */
[----:B------:R-:W-:Y:S01]  /*5bb0*/  @P5 STG.E.U16 desc[UR38][R6.64+0xc2], R73 ;  /* 0x0000c24906005986 */ /* 0x000fe2000c101526 */
[C---:B------:R-:W-:Y:S02]  /*5bc0*/  ISETP.GT.AND P5, PT, R3.reuse, RZ, P4 ;  /* 0x000000ff0300720c */ /* 0x040fe400027a4270 */
[----:B------:R-:W-:Y:S01]  /*5bd0*/  ISETP.GT.AND P3, PT, R3, RZ, P0 ;  /* 0x000000ff0300720c */ /* 0x000fe20000764270 */
[----:B------:R-:W-:Y:S01]  /*5be0*/  @P1 STG.E.U16 desc[UR38][R8.64+0xc0], R74 ;  /* 0x0000c04a08001986 */ /* 0x000fe2000c101526 */
[----:B------:R-:W-:-:S02]  /*5bf0*/  F2FP.F16.F32.PACK_AB R75, RZ, R75 ;  /* 0x0000004bff4b723e */ /* 0x000fc400000000ff */
[----:B------:R-:W-:Y:S02]  /*5c00*/  F2FP.F16.F32.PACK_AB R76, RZ, R76 ;  /* 0x0000004cff4c723e */ /* 0x000fe400000000ff */
[C---:B------:R-:W-:Y:S01]  /*5c10*/  ISETP.GT.AND P4, PT, R3.reuse, 0x8, P4 ;  /* 0x000000080300780c */ /* 0x040fe20002784270 */
[----:B------:R-:W-:Y:S01]  /*5c20*/  @P2 STG.E.U16 desc[UR38][R8.64+0xc2], R75 ;  /* 0x0000c24b08002986 */ /* 0x000fe2000c101526 */
[----:B------:R-:W-:Y:S02]  /*5c30*/  F2FP.F16.F32.PACK_AB R77, RZ, R77 ;  /* 0x0000004dff4d723e */ /* 0x000fe400000000ff */
[C---:B------:R-:W-:Y:S01]  /*5c40*/  ISETP.GT.AND P2, PT, R4.reuse, 0x71, PT ;  /* 0x000000710400780c */ /* 0x040fe20003f44270 */
[----:B------:R-:W-:Y:S01]  /*5c50*/  @P5 STG.E.U16 desc[UR38][R6.64+0xd0], R76 ;  /* 0x0000d04c06005986 */ /* 0x000fe2000c101526 */
[----:B------:R-:W-:Y:S02]  /*5c60*/  ISETP.GT.AND P5, PT, R3, 0x8, P0 ;  /* 0x000000080300780c */ /* 0x000fe400007a4270 */
[C---:B------:R-:W-:Y:S01]  /*5c70*/  ISETP.GT.AND P1, PT, R4.reuse, 0x78, PT ;  /* 0x000000780400780c */ /* 0x040fe20003f24270 */
[----:B------:R-:W-:Y:S01]  /*5c80*/  @P3 STG.E.U16 desc[UR38][R6.64+0xd2], R77 ;  /* 0x0000d24d06003986 */ /* 0x000fe2000c101526 */
[----:B------:R-:W-:-:S02]  /*5c90*/  ISETP.GT.AND P3, PT, R4, 0x70, PT ;  /* 0x000000700400780c */ /* 0x000fc40003f64270 */
[----:B------:R-:W-:Y:S01]  /*5ca0*/  ISETP.GT.AND P0, PT, R4, 0x79, PT ;  /* 0x000000790400780c */ /* 0x000fe20003f04270 */
[----:B------:R-:W-:Y:S01]  /*5cb0*/  @P4 IMAD.MOV.U32 R4, RZ, RZ, R8 ;  /* 0x000000ffff044224 */ /* 0x000fe200078e0008 */
[----:B------:R-:W-:Y:S01]  /*5cc0*/  F2FP.F16.F32.PACK_AB R78, RZ, R78 ;  /* 0x0000004eff4e723e */ /* 0x000fe200000000ff */
[----:B------:R-:W-:Y:S01]  /*5cd0*/  @P4 IMAD.MOV.U32 R5, RZ, RZ, R9 ;  /* 0x000000ffff054224 */ /* 0x000fe200078e0009 */
[----:B------:R-:W-:Y:S02]  /*5ce0*/  F2FP.F16.F32.PACK_AB R79, RZ, R79 ;  /* 0x0000004fff4f723e */ /* 0x000fe400000000ff */
[----:B------:R-:W-:Y:S02]  /*5cf0*/  F2FP.F16.F32.PACK_AB R80, RZ, R80 ;  /* 0x00000050ff50723e */ /* 0x000fe400000000ff */
[----:B------:R0:W-:Y:S01]  /*5d00*/  @P4 STG.E.U16 desc[UR38][R4.64+0xd0], R78 ;  /* 0x0000d04e04004986 */ /* 0x0001e2000c101526 */
[----:B------:R-:W-:Y:S02]  /*5d10*/  ISETP.GT.AND P4, PT, R3, RZ, P2 ;  /* 0x000000ff0300720c */ /* 0x000fe40001784270 */
[----:B------:R-:W-:-:S02]  /*5d20*/  F2FP.F16.F32.PACK_AB R81, RZ, R81 ;  /* 0x00000051ff51723e */ /* 0x000fc400000000ff */
[----:B------:R-:W-:Y:S02]  /*5d30*/  ISETP.GT.AND P2, PT, R3, 0x8, P2 ;  /* 0x000000080300780c */ /* 0x000fe40001744270 */
[----:B------:R-:W-:Y:S02]  /*5d40*/  F2FP.F16.F32.PACK_AB R82, RZ, R82 ;  /* 0x00000052ff52723e */ /* 0x000fe400000000ff */
[----:B------:R-:W-:Y:S02]  /*5d50*/  F2FP.F16.F32.PACK_AB R83, RZ, R83 ;  /* 0x00000053ff53723e */ /* 0x000fe400000000ff */
[----:B------:R-:W-:Y:S01]  /*5d60*/  F2FP.F16.F32.PACK_AB R84, RZ, R84 ;  /* 0x00000054ff54723e */ /* 0x000fe200000000ff */
[----:B0-----:R-:W-:Y:S01]  /*5d70*/  @P5 IMAD.MOV.U32 R4, RZ, RZ, R8 ;  /* 0x000000ffff045224 */ /* 0x001fe200078e0008 */
[----:B------:R-:W-:Y:S01]  /*5d80*/  F2FP.F16.F32.PACK_AB R85, RZ, R85 ;  /* 0x00000055ff55723e */ /* 0x000fe200000000ff */
[----:B------:R-:W-:Y:S01]  /*5d90*/  @P5 IMAD.MOV.U32 R5, RZ, RZ, R9 ;  /* 0x000000ffff055224 */ /* 0x000fe200078e0009 */
[----:B------:R-:W-:-:S02]  /*5da0*/  F2FP.F16.F32.PACK_AB R86, RZ, R86 ;  /* 0x00000056ff56723e */ /* 0x000fc400000000ff */
[----:B------:R-:W-:Y:S02]  /*5db0*/  F2FP.F16.F32.PACK_AB R87, RZ, R87 ;  /* 0x00000057ff57723e */ /* 0x000fe400000000ff */
[----:B------:R0:W-:Y:S01]  /*5dc0*/  @P5 STG.E.U16 desc[UR38][R4.64+0xd2], R79 ;  /* 0x0000d24f04005986 */ /* 0x0001e2000c101526 */
[C---:B------:R-:W-:Y:S02]  /*5dd0*/  ISETP.GT.AND P5, PT, R3.reuse, RZ, P3 ;  /* 0x000000ff0300720c */ /* 0x040fe40001fa4270 */
[----:B------:R-:W-:-:S11]  /*5de0*/  ISETP.GT.AND P3, PT, R3, 0x8, P3 ;  /* 0x000000080300780c */ /* 0x000fd60001f64270 */
[----:B0-----:R-:W-:Y:S02]  /*5df0*/  @P5 IMAD.MOV.U32 R4, RZ, RZ, R6 ;  /* 0x000000ffff045224 */ /* 0x001fe400078e0006 */
[----:B------:R-:W-:-:S05]  /*5e00*/  @P5 IMAD.MOV.U32 R5, RZ, RZ, R7 ;  /* 0x000000ffff055224 */ /* 0x000fca00078e0007 */
[----:B------:R0:W-:Y:S01]  /*5e10*/  @P5 STG.E.U16 desc[UR38][R4.64+0xe0], R80 ;  /* 0x0000e05004005986 */ /* 0x0001e2000c101526 */
[C---:B------:R-:W-:Y:S02]  /*5e20*/  ISETP.GT.AND P5, PT, R3.reuse, RZ, P0 ;  /* 0x000000ff0300720c */ /* 0x040fe400007a4270 */
[----:B------:R-:W-:Y:S01]  /*5e30*/  ISETP.GT.AND P0, PT, R3, 0x8, P0 ;  /* 0x000000080300780c */ /* 0x000fe20000704270 */
[----:B0-----:R-:W-:Y:S02]  /*5e40*/  @P4 IMAD.MOV.U32 R4, RZ, RZ, R6 ;  /* 0x000000ffff044224 */ /* 0x001fe400078e0006 */
[----:B------:R-:W-:-:S05]  /*5e50*/  @P4 IMAD.MOV.U32 R5, RZ, RZ, R7 ;  /* 0x000000ffff054224 */ /* 0x000fca00078e0007 */
[----:B------:R0:W-:Y:S01]  /*5e60*/  @P4 STG.E.U16 desc[UR38][R4.64+0xe2], R81 ;  /* 0x0000e25104004986 */ /* 0x0001e2000c101526 */
[C---:B------:R-:W-:Y:S02]  /*5e70*/  ISETP.GT.AND P4, PT, R3.reuse, RZ, P1 ;  /* 0x000000ff0300720c */ /* 0x040fe40000f84270 */
[----:B------:R-:W-:Y:S01]  /*5e80*/  ISETP.GT.AND P1, PT, R3, 0x8, P1 ;  /* 0x000000080300780c */ /* 0x000fe20000f24270 */
[----:B0-----:R-:W-:Y:S02]  /*5e90*/  @P3 IMAD.MOV.U32 R4, RZ, RZ, R8 ;  /* 0x000000ffff043224 */ /* 0x001fe400078e0008 */
[----:B------:R-:W-:-:S05]  /*5ea0*/  @P3 IMAD.MOV.U32 R5, RZ, RZ, R9 ;  /* 0x000000ffff053224 */ /* 0x000fca00078e0009 */
[----:B------:R0:W-:Y:S02]  /*5eb0*/  @P3 STG.E.U16 desc[UR38][R4.64+0xe0], R82 ;  /* 0x0000e05204003986 */ /* 0x0001e4000c101526 */
[----:B0-----:R-:W-:Y:S02]  /*5ec0*/  @P2 IMAD.MOV.U32 R4, RZ, RZ, R8 ;  /* 0x000000ffff042224 */ /* 0x001fe400078e0008 */
[----:B------:R-:W-:-:S05]  /*5ed0*/  @P2 IMAD.MOV.U32 R5, RZ, RZ, R9 ;  /* 0x000000ffff052224 */ /* 0x000fca00078e0009 */
[----:B------:R0:W-:Y:S02]  /*5ee0*/  @P2 STG.E.U16 desc[UR38][R4.64+0xe2], R83 ;  /* 0x0000e25304002986 */ /* 0x0001e4000c101526 */
[----:B0-----:R-:W-:Y:S02]  /*5ef0*/  @P4 IMAD.MOV.U32 R4, RZ, RZ, R6 ;  /* 0x000000ffff044224 */ /* 0x001fe400078e0006 */
[----:B------:R-:W-:-:S05]  /*5f00*/  @P4 IMAD.MOV.U32 R5, RZ, RZ, R7 ;  /* 0x000000ffff054224 */ /* 0x000fca00078e0007 */
[----:B------:R0:W-:Y:S04]  /*5f10*/  @P4 STG.E.U16 desc[UR38][R4.64+0xf0], R84 ;  /* 0x0000f05404004986 */ /* 0x0001e8000c101526 */
[----:B------:R1:W-:Y:S01]  /*5f20*/  @P5 STG.E.U16 desc[UR38][R6.64+0xf2], R85 ;  /* 0x0000f25506005986 */ /* 0x0003e2000c101526 */
[----:B0-----:R-:W-:Y:S02]  /*5f30*/  @P1 IMAD.MOV.U32 R4, RZ, RZ, R8 ;  /* 0x000000ffff041224 */ /* 0x001fe400078e0008 */
[----:B------:R-:W-:-:S05]  /*5f40*/  @P1 IMAD.MOV.U32 R5, RZ, RZ, R9 ;  /* 0x000000ffff051224 */ /* 0x000fca00078e0009 */
[----:B------:R1:W-:Y:S04]  /*5f50*/  @P1 STG.E.U16 desc[UR38][R4.64+0xf0], R86 ;  /* 0x0000f05604001986 */ /* 0x0003e8000c101526 */
[----:B------:R1:W-:Y:S02]  /*5f60*/  @P0 STG.E.U16 desc[UR38][R8.64+0xf2], R87 ;  /* 0x0000f25708000986 */ /* 0x0003e4000c101526 */
.L_x_154:
[----:B------:R-:W-:Y:S05]  /*5f70*/  BSYNC B0 ;  /* 0x0000000000007941 */ /* 0x000fea0003800000 */
.L_x_28:
[----:B------:R-:W-:Y:S01]  /*5f80*/  IADD3 R16, P0, R16, UR36, RZ ;  /* 0x0000002410107c10 */ /* 0x000fe2000ff1e0ff */
[----:B------:R-:W-:Y:S01]  /*5f90*/  ULDC.64 UR4, c[0x0][0x650] ;  /* 0x0001940000047ab9 */ /* 0x000fe20000000a00 */
[----:B------:R-:W-:Y:S01]  /*5fa0*/  PRMT R3, RZ, 0x7610, R3 ;  /* 0x00007610ff037816 */ /* 0x000fe20000000003 */
[----:B------:R-:W-:Y:S01]  /*5fb0*/  IMAD.MOV.U32 R100, RZ, RZ, -0x1 ;  /* 0xffffffffff647424 */ /* 0x000fe200078e00ff */
[----:B------:R-:W-:Y:S01]  /*5fc0*/  IADD3.X R17, R17, UR42, RZ, P0, !PT ;  /* 0x0000002a11117c10 */ /* 0x000fe200087fe4ff */
[----:B------:R-:W-:Y:S01]  /*5fd0*/  IMAD.MOV.U32 R99, RZ, RZ, -0x1 ;  /* 0xffffffffff637424 */ /* 0x000fe200078e00ff */
[----:B------:R-:W-:-:S04]  /*5fe0*/  ISETP.GE.U32.AND P0, PT, R16, UR4, PT ;  /* 0x0000000410007c0c */ /* 0x000fc8000bf06070 */
[----:B------:R-:W-:-:S13]  /*5ff0*/  ISETP.GE.U32.AND.EX P0, PT, R17, UR5, PT, P0 ;  /* 0x0000000511007c0c */ /* 0x000fda000bf06100 */
[----:B------:R-:W-:Y:S05]  /*6000*/  @P0 BRA `(.L_x_155) ;  /* 0x00000004004c0947 */ /* 0x000fea0003800000 */
[----:B------:R-:W0:Y:S01]  /*6010*/  LDC.64 R10, c[0x0][0x628] ;  /* 0x00018a00ff0a7b82 */ /* 0x000e220000000a00 */
[----:B---3--:R-:W3:Y:S01]  /*6020*/  S2R R12, SR_CTAID.X ;  /* 0x00000000000c7919 */ /* 0x008ee20000002500 */
[----:B-12-4-:R-:W-:Y:S02]  /*6030*/  IMAD.MOV.U32 R8, RZ, RZ, R16 ;  /* 0x000000ffff087224 */ /* 0x016fe400078e0010 */
[----:B------:R-:W-:Y:S01]  /*6040*/  IMAD.MOV.U32 R9, RZ, RZ, R17 ;  /* 0x000000ffff097224 */ /* 0x000fe200078e0011 */
[----:B------:R-:W1:Y:S03]  /*6050*/  S2R R20, SR_CTAID.Y ;  /* 0x0000000000147919 */ /* 0x000e660000002600 */
[----:B------:R-:W2:Y:S08]  /*6060*/  LDC R0, c[0x0][0x630] ;  /* 0x00018c00ff007b82 */ /* 0x000eb00000000800 */
[----:B------:R-:W4:Y:S01]  /*6070*/  LDC.64 R14, c[0x0][0x620] ;  /* 0x00018800ff0e7b82 */ /* 0x000f220000000a00 */
[----:B0-----:R-:W-:-:S04]  /*6080*/  ISETP.NE.U32.AND P0, PT, R10, RZ, PT ;  /* 0x000000ff0a00720c */ /* 0x001fc80003f05070 */
[----:B------:R-:W-:-:S13]  /*6090*/  ISETP.NE.AND.EX P0, PT, R11, RZ, PT, P0 ;  /* 0x000000ff0b00720c */ /* 0x000fda0003f05300 */
[----:B-1234-:R-:W-:Y:S05]  /*60a0*/  @!P0 BRA `(.L_x_156) ;  /* 0x0000000000288947 */ /* 0x01efea0003800000 */
        /* <DEDUP_REMOVED lines=10> */
.L_x_156:
[-CC-:B------:R-:W-:Y:S01]  /*6150*/  SHF.R.U64 R99, R8, R0.reuse, R9.reuse ;  /* 0x0000000008637219 */ /* 0x180fe20000001209 */
[----:B------:R-:W0:Y:S01]  /*6160*/  LDC.64 R26, c[0x0][0x640] ;  /* 0x00019000ff1a7b82 */ /* 0x000e220000000a00 */
[----:B------:R-:W-:Y:S01]  /*6170*/  SHF.R.U32.HI R0, RZ, R0, R9 ;  /* 0x00000000ff007219 */ /* 0x000fe20000011609 */
[----:B------:R-:W-:Y:S01]  /*6180*/  ULDC UR4, c[0x0][0x150] ;  /* 0x0000540000047ab9 */ /* 0x000fe20000000800 */
[----:B------:R-:W-:Y:S02]  /*6190*/  IADD3 R3, P0, RZ, -R99, RZ ;  /* 0x80000063ff037210 */ /* 0x000fe40007f1e0ff */
[----:B------:R-:W-:-:S03]  /*61a0*/  I2FP.F32.U32 R7, R12 ;  /* 0x0000000c00077245 */ /* 0x000fc60000201000 */
[----:B------:R-:W1:Y:S01]  /*61b0*/  LDC R6, c[0x0][0x618] ;  /* 0x00018600ff067b82 */ /* 0x000e620000000800 */
[----:B------:R-:W-:Y:S02]  /*61c0*/  IMAD.X R5, RZ, RZ, ~R0, P0 ;  /* 0x000000ffff057224 */ /* 0x000fe400000e0e00 */
[----:B------:R-:W-:Y:S01]  /*61d0*/  FMUL R7, R7, UR4 ;  /* 0x0000000407077c20 */ /* 0x000fe20008400000 */
[----:B------:R-:W-:Y:S01]  /*61e0*/  ULDC UR4, c[0x0][0x154] ;  /* 0x0000550000047ab9 */ /* 0x000fe20000000800 */
[-C--:B------:R-:W-:Y:S02]  /*61f0*/  IMAD R0, R5, R14.reuse, RZ ;  /* 0x0000000e05007224 */ /* 0x080fe400078e02ff */
[C---:B------:R-:W-:Y:S01]  /*6200*/  IMAD.WIDE.U32 R4, R3.reuse, R14, R16 ;  /* 0x0000000e03047225 */ /* 0x040fe200078e0010 */
[----:B------:R-:W2:Y:S01]  /*6210*/  LDC R8, c[0x0][0x608] ;  /* 0x00018200ff087b82 */ /* 0x000ea20000000800 */
[----:B------:R-:W3:Y:S02]  /*6220*/  F2I.U32.TRUNC.NTZ R7, R7 ;  /* 0x0000000700077305 */ /* 0x000ee4000020f000 */
[----:B------:R-:W-:Y:S01]  /*6230*/  IMAD R3, R3, R15, R0 ;  /* 0x0000000f03037224 */ /* 0x000fe200078e0200 */
[----:B------:R-:W-:-:S03]  /*6240*/  I2FP.F32.U32 R0, R20 ;  /* 0x0000001400007245 */ /* 0x000fc60000201000 */
[----:B------:R-:W-:Y:S01]  /*6250*/  IMAD.IADD R3, R5, 0x1, R3 ;  /* 0x0000000105037824 */ /* 0x000fe200078e0203 */
[----:B------:R-:W4:Y:S01]  /*6260*/  LDC R11, c[0x0][0x658] ;  /* 0x00019600ff0b7b82 */ /* 0x000f220000000800 */
[----:B0-----:R-:W-:-:S04]  /*6270*/  ISETP.NE.U32.AND P0, PT, R26, RZ, PT ;  /* 0x000000ff1a00720c */ /* 0x001fc80003f05070 */
[----:B------:R-:W-:-:S03]  /*6280*/  ISETP.NE.AND.EX P0, PT, R27, RZ, PT, P0 ;  /* 0x000000ff1b00720c */ /* 0x000fc60003f05300 */
[----:B------:R-:W0:Y:S01]  /*6290*/  LDC R9, c[0x0][0x144] ;  /* 0x00005100ff097b82 */ /* 0x000e220000000800 */
[-C--:B-1----:R-:W-:Y:S01]  /*62a0*/  SHF.R.U64 R10, R4, R6.reuse, R3 ;  /* 0x00000006040a7219 */ /* 0x082fe20000001203 */
[----:B---3--:R-:W-:Y:S01]  /*62b0*/  IMAD.MOV R7, RZ, RZ, -R7 ;  /* 0x000000ffff077224 */ /* 0x008fe200078e0a07 */
[----:B------:R-:W-:Y:S01]  /*62c0*/  SHF.R.U32.HI R3, RZ, R6, R3 ;  /* 0x00000006ff037219 */ /* 0x000fe20000011603 */
[----:B------:R-:W-:-:S04]  /*62d0*/  FMUL R6, R0, UR4 ;  /* 0x0000000400067c20 */ /* 0x000fc80008400000 */
[----:B------:R-:W1:Y:S01]  /*62e0*/  LDC R21, c[0x0][0x148] ;  /* 0x00005200ff157b82 */ /* 0x000e620000000800 */
[----:B------:R3:W0:Y:S01]  /*62f0*/  F2I.U32.TRUNC.NTZ R14, R6 ;  /* 0x00000006000e7305 */ /* 0x000622000020f000 */
[-CC-:B--2---:R-:W-:Y:S02]  /*6300*/  SHF.R.U64 R13, R10, R8.reuse, R3.reuse ;  /* 0x000000080a0d7219 */ /* 0x184fe40000001203 */
[----:B------:R-:W-:-:S04]  /*6310*/  SHF.R.U32.HI R0, RZ, R8, R3 ;  /* 0x00000008ff007219 */ /* 0x000fc80000011603 */
[----:B-----5:R-:W2:Y:S01]  /*6320*/  LDC R24, c[0x0][0x648] ;  /* 0x00019200ff187b82 */ /* 0x020ea20000000800 */
[-CC-:B----4-:R-:W-:Y:S02]  /*6330*/  SHF.R.U64 R15, R13, R11.reuse, R0.reuse ;  /* 0x0000000b0d0f7219 */ /* 0x190fe40000001200 */
[----:B------:R-:W-:-:S03]  /*6340*/  SHF.R.U32.HI R5, RZ, R11, R0 ;  /* 0x0000000bff057219 */ /* 0x000fc60000011600 */
[----:B------:R-:W-:Y:S02]  /*6350*/  IMAD.MOV.U32 R4, RZ, RZ, R15 ;  /* 0x000000ffff047224 */ /* 0x000fe400078e000f */
[----:B------:R-:W4:Y:S01]  /*6360*/  LDC R28, c[0x0][0x638] ;  /* 0x00018e00ff1c7b82 */ /* 0x000f220000000800 */
[----:B0-----:R-:W-:-:S07]  /*6370*/  IMAD R25, R9, R7, R12 ;  /* 0x0000000709197224 */ /* 0x001fce00078e020c */
[----:B------:R-:W0:Y:S08]  /*6380*/  LDC R29, c[0x0][0x610] ;  /* 0x00018400ff1d7b82 */ /* 0x000e300000000800 */
[----:B------:R-:W0:Y:S01]  /*6390*/  LDC R30, c[0x0][0x600] ;  /* 0x00018000ff1e7b82 */ /* 0x000e220000000800 */
[----:B-123--:R-:W-:Y:S05]  /*63a0*/  @!P0 BRA `(.L_x_157) ;  /* 0x0000000000288947 */ /* 0x00efea0003800000 */
        /* <DEDUP_REMOVED lines=10> */
.L_x_157:
[----:B------:R-:W-:Y:S01]  /*6450*/  ISETP.NE.AND P0, PT, R2, 0x1, PT ;  /* 0x000000010200780c */ /* 0x000fe20003f05270 */
[----:B------:R-:W-:Y:S01]  /*6460*/  IMAD.MOV R14, RZ, RZ, -R14 ;  /* 0x000000ffff0e7224 */ /* 0x000fe200078e0a0e */
[----:B------:R-:W-:Y:S02]  /*6470*/  SHF.R.U64 R0, R4, R24, R5 ;  /* 0x0000001804007219 */ /* 0x000fe40000001205 */
[----:B------:R-:W-:Y:S02]  /*6480*/  LOP3.LUT R3, R13, R96, RZ, 0xc0, !PT ;  /* 0x000000600d037212 */ /* 0x000fe400078ec0ff */
[----:B------:R-:W-:Y:S01]  /*6490*/  LOP3.LUT R10, R10, R95, RZ, 0xc0, !PT ;  /* 0x0000005f0a0a7212 */ /* 0x000fe200078ec0ff */
[----:B------:R-:W-:Y:S02]  /*64a0*/  IMAD.MOV R4, RZ, RZ, -R0 ;  /* 0x000000ffff047224 */ /* 0x000fe400078e0a00 */
[----:B------:R-:W-:Y:S02]  /*64b0*/  IMAD R0, R90, R0, R3 ;  /* 0x000000005a007224 */ /* 0x000fe400078e0203 */
[----:B----4-:R-:W-:-:S02]  /*64c0*/  IMAD R3, R4, R28, R15 ;  /* 0x0000001c04037224 */ /* 0x010fc400078e020f */
[----:B------:R-:W-:Y:S02]  /*64d0*/  @P0 IMAD R25, R21, R14, R20 ;  /* 0x0000000e15190224 */ /* 0x000fe400078e0214 */
[----:B0-----:R-:W-:Y:S02]  /*64e0*/  IMAD R5, R3, R30, R10 ;  /* 0x0000001e03057224 */ /* 0x001fe400078e020a */
[----:B------:R-:W-:Y:S02]  /*64f0*/  IMAD R0, R0, R29, R25 ;  /* 0x0000001d00007224 */ /* 0x000fe400078e0219 */
[----:B------:R-:W-:-:S03]  /*6500*/  IMAD.MOV.U32 R4, RZ, RZ, 0x1 ;  /* 0x00000001ff047424 */ /* 0x000fc600078e00ff */
[----:B------:R-:W-:Y:S02]  /*6510*/  SEL R100, R5, R0, !P0 ;  /* 0x0000000005647207 */ /* 0x000fe40004000000 */
[----:B------:R-:W-:Y:S02]  /*6520*/  PRMT R3, R4, 0x7610, R3 ;  /* 0x0000761004037816 */ /* 0x000fe40000000003 */
[----:B------:R-:W-:-:S07]  /*6530*/  SEL R0, R0, R5, !P0 ;  /* 0x0000000500007207 */ /* 0x000fce0004000000 */
.L_x_155:
[----:B------:R-:W-:Y:S01]  /*6540*/  UIMAD.WIDE.U32 UR4, UR41, 0x24924925, URZ ;  /* 0x24924925290478a5 */ /* 0x000fe2000f8e003f */
[----:B------:R-:W-:Y:S01]  /*6550*/  LOP3.LUT P0, RZ, R3, 0xff, RZ, 0xc0, !PT ;  /* 0x000000ff03ff7812 */ /* 0x000fe2000780c0ff */
[----:B------:R-:W-:Y:S02]  /*6560*/  IMAD.MOV.U32 R101, RZ, RZ, R0 ;  /* 0x000000ffff657224 */ /* 0x000fe400078e0000 */
[----:B------:R-:W-:-:S04]  /*6570*/  UIADD3 UR4, UR41, -UR5, URZ ;  /* 0x8000000529047290 */ /* 0x000fc8000fffe03f */
[----:B------:R-:W-:-:S04]  /*6580*/  ULEA.HI UR4, UR4, UR5, URZ, 0x1f ;  /* 0x0000000504047291 */ /* 0x000fc8000f8ff83f */
[----:B------:R-:W-:-:S04]  /*6590*/  USHF.R.U32.HI UR4, URZ, 0x2, UR4 ;  /* 0x000000023f047899 */ /* 0x000fc80008011604 */
[----:B------:R-:W-:Y:S01]  /*65a0*/  UIMAD UR41, UR4, -0x7, UR41 ;  /* 0xfffffff9042978a4 */ /* 0x000fe2000f8e0229 */
[----:B------:R-:W-:Y:S11]  /*65b0*/  @P0 BRA `(.L_x_158) ;  /* 0xffffffac00180947 */ /* 0x000ff6000383ffff */
[----:B------:R-:W-:Y:S05]  /*65c0*/  EXIT ;  /* 0x000000000000794d */ /* 0x000fea0003800000 */
.L_x_3:
        /* <DEDUP_REMOVED lines=26> */
.L_x_160:
[--C-:B------:R-:W-:Y:S01]  /*6770*/  SHF.R.U64 R14, R12, R20, R13.reuse ;  /* 0x000000140c0e7219 */ /* 0x100fe2000000120d */
[----:B------:R-:W0:Y:S01]  /*6780*/  LDC R24, c[0x0][0x618] ;  /* 0x00018600ff187b82 */ /* 0x000e220000000800 */
[----:B------:R-:W-:Y:S01]  /*6790*/  I2FP.F32.U32 R8, R6 ;  /* 0x0000000600087245 */ /* 0x000fe20000201000 */
[----:B------:R-:W-:Y:S01]  /*67a0*/  ULDC UR4, c[0x0][0x150] ;  /* 0x0000540000047ab9 */ /* 0x000fe20000000800 */
[----:B------:R-:W-:Y:S02]  /*67b0*/  SHF.R.U32.HI R7, RZ, R20, R13 ;  /* 0x00000014ff077219 */ /* 0x000fe4000001160d */
[----:B------:R-:W-:Y:S01]  /*67c0*/  IADD3 R11, P0, RZ, -R14, RZ ;  /* 0x8000000eff0b7210 */ /* 0x000fe20007f1e0ff */
[----:B------:R-:W-:Y:S01]  /*67d0*/  FMUL R13, R8, UR4 ;  /* 0x00000004080d7c20 */ /* 0x000fe20008400000 */
[----:B------:R-:W-:Y:S01]  /*67e0*/  ULDC UR4, c[0x0][0x154] ;  /* 0x0000550000047ab9 */ /* 0x000fe20000000800 */
[----:B------:R-:W1:Y:S02]  /*67f0*/  LDC.64 R26, c[0x0][0x640] ;  /* 0x00019000ff1a7b82 */ /* 0x000e640000000a00 */
[----:B------:R-:W-:-:S02]  /*6800*/  IMAD.X R7, RZ, RZ, ~R7, P0 ;  /* 0x000000ffff077224 */ /* 0x000fc400000e0e07 */
[----:B------:R-:W2:Y:S01]  /*6810*/  F2I.U32.TRUNC.NTZ R13, R13 ;  /* 0x0000000d000d7305 */ /* 0x000ea2000020f000 */
[----:B------:R-:W-:-:S03]  /*6820*/  IMAD.WIDE.U32 R8, R11, R22, R16 ;  /* 0x000000160b087225 */ /* 0x000fc600078e0010 */
[----:B------:R-:W3:Y:S01]  /*6830*/  LDC R15, c[0x0][0x144] ;  /* 0x00005100ff0f7b82 */ /* 0x000ee20000000800 */
[----:B------:R-:W-:-:S04]  /*6840*/  IMAD R10, R7, R22, RZ ;  /* 0x00000016070a7224 */ /* 0x000fc800078e02ff */
[----:B------:R-:W-:Y:S02]  /*6850*/  IMAD R7, R11, R23, R10 ;  /* 0x000000170b077224 */ /* 0x000fe400078e020a */
[----:B------:R-:W-:Y:S01]  /*6860*/  IMAD.MOV.U32 R10, RZ, RZ, -0x1 ;  /* 0xffffffffff0a7424 */ /* 0x000fe200078e00ff */
[----:B------:R-:W4:Y:S01]  /*6870*/  LDC R20, c[0x0][0x608] ;  /* 0x00018200ff147b82 */ /* 0x000f220000000800 */
[----:B------:R-:W-:Y:S01]  /*6880*/  IMAD.IADD R7, R9, 0x1, R7 ;  /* 0x0000000109077824 */ /* 0x000fe200078e0207 */
[----:B------:R-:W-:-:S04]  /*6890*/  I2FP.F32.U32 R9, R5 ;  /* 0x0000000500097245 */ /* 0x000fc80000201000 */
[-C--:B0-----:R-:W-:Y:S01]  /*68a0*/  SHF.R.U64 R12, R8, R24.reuse, R7 ;  /* 0x00000018080c7219 */ /* 0x081fe20000001207 */
[----:B--2---:R-:W-:Y:S01]  /*68b0*/  IMAD.MOV R8, RZ, RZ, -R13 ;  /* 0x000000ffff087224 */ /* 0x004fe200078e0a0d */
[----:B------:R-:W0:Y:S01]  /*68c0*/  LDC R11, c[0x0][0x658] ;  /* 0x00019600ff0b7b82 */ /* 0x000e220000000800 */
[----:B-1----:R-:W-:Y:S01]  /*68d0*/  ISETP.NE.U32.AND P0, PT, R26, RZ, PT ;  /* 0x000000ff1a00720c */ /* 0x002fe20003f05070 */
[----:B------:R-:W-:Y:S01]  /*68e0*/  FMUL R9, R9, UR4 ;  /* 0x0000000409097c20 */ /* 0x000fe20008400000 */
[----:B------:R-:W-:Y:S02]  /*68f0*/  SHF.R.U32.HI R7, RZ, R24, R7 ;  /* 0x00000018ff077219 */ /* 0x000fe40000011607 */
[----:B------:R-:W-:-:S03]  /*6900*/  ISETP.NE.AND.EX P0, PT, R27, RZ, PT, P0 ;  /* 0x000000ff1b00720c */ /* 0x000fc60003f05300 */
[----:B------:R-:W1:Y:S01]  /*6910*/  LDC R22, c[0x0][0x148] ;  /* 0x00005200ff167b82 */ /* 0x000e620000000800 */
[----:B---3--:R-:W-:Y:S02]  /*6920*/  IMAD R23, R15, R8, R6 ;  /* 0x000000080f177224 */ /* 0x008fe400078e0206 */
[----:B------:R-:W-:-:S05]  /*6930*/  IMAD.MOV.U32 R8, RZ, RZ, 0x1 ;  /* 0x00000001ff087424 */ /* 0x000fca00078e00ff */
[----:B------:R-:W2:Y:S01]  /*6940*/  LDC R21, c[0x0][0x600] ;  /* 0x00018000ff157b82 */ /* 0x000ea20000000800 */
[-CC-:B----4-:R-:W-:Y:S02]  /*6950*/  SHF.R.U64 R15, R12, R20.reuse, R7.reuse ;  /* 0x000000140c0f7219 */ /* 0x190fe40000001207 */
[----:B------:R-:W-:Y:S02]  /*6960*/  SHF.R.U32.HI R6, RZ, R20, R7 ;  /* 0x00000014ff067219 */ /* 0x000fe40000011607 */
[----:B------:R3:W4:Y:S03]  /*6970*/  F2I.U32.TRUNC.NTZ R20, R9 ;  /* 0x0000000900147305 */ /* 0x000726000020f000 */
[----:B------:R-:W1:Y:S01]  /*6980*/  LDC R25, c[0x0][0x648] ;  /* 0x00019200ff197b82 */ /* 0x000e620000000800 */
[-C--:B0-----:R-:W-:Y:S02]  /*6990*/  SHF.R.U64 R19, R15, R11.reuse, R6 ;  /* 0x0000000b0f137219 */ /* 0x081fe40000001206 */
[----:B------:R-:W-:-:S02]  /*69a0*/  SHF.L.U32 R10, R10, R11, RZ ;  /* 0x0000000b0a0a7219 */ /* 0x000fc400000006ff */
[-C--:B------:R-:W-:Y:S01]  /*69b0*/  SHF.R.U32.HI R7, RZ, R11.reuse, R6 ;  /* 0x0000000bff077219 */ /* 0x080fe20000011606 */
[----:B------:R-:W-:Y:S01]  /*69c0*/  IMAD.MOV.U32 R6, RZ, RZ, R19 ;  /* 0x000000ffff067224 */ /* 0x000fe200078e0013 */
[----:B------:R-:W-:Y:S01]  /*69d0*/  SHF.L.U32 R24, R8, R11, RZ ;  /* 0x0000000b08187219 */ /* 0x000fe200000006ff */
[----:B------:R-:W0:Y:S01]  /*69e0*/  LDC R28, c[0x0][0x638] ;  /* 0x00018e00ff1c7b82 */ /* 0x000e220000000800 */
[----:B------:R-:W-:-:S07]  /*69f0*/  LOP3.LUT R30, RZ, R10, RZ, 0x33, !PT ;  /* 0x0000000aff1e7212 */ /* 0x000fce00078e33ff */
[----:B------:R-:W0:Y:S01]  /*6a00*/  LDC R29, c[0x0][0x610] ;  /* 0x00018400ff1d7b82 */ /* 0x000e220000000800 */
[----:B---34-:R-:W-:Y:S05]  /*6a10*/  @!P0 BRA `(.L_x_161) ;  /* 0x0000000000288947 */ /* 0x018fea0003800000 */
[----:B------:R-:W3:Y:S02]  /*6a20*/  LDC R6, c[0x0][0x64c] ;  /* 0x00019300ff067b82 */ /* 0x000ee40000000800 */
[----:B---3--:R-:W-:-:S05]  /*6a30*/  IADD3 R11, P0, R19, R6, RZ ;  /* 0x00000006130b7210 */ /* 0x008fca0007f1e0ff */
        /* <DEDUP_REMOVED lines=8> */
.L_x_161:
[----:B------:R-:W-:Y:S01]  /*6ac0*/  ISETP.NE.AND P0, PT, R2, 0x1, PT ;  /* 0x000000010200780c */ /* 0x000fe20003f05270 */
[----:B--2---:R-:W-:Y:S01]  /*6ad0*/  VIADD R9, R21, 0xffffffff ;  /* 0xffffffff15097836 */ /* 0x004fe20000000000 */
[----:B-1----:R-:W-:Y:S01]  /*6ae0*/  SHF.R.U64 R7, R6, R25, R7 ;  /* 0x0000001906077219 */ /* 0x002fe20000001207 */
[----:B------:R-:W-:Y:S01]  /*6af0*/  IMAD.MOV R20, RZ, RZ, -R20 ;  /* 0x000000ffff147224 */ /* 0x000fe200078e0a14 */
[----:B------:R-:W-:Y:S02]  /*6b00*/  LOP3.LUT R6, R15, R30, RZ, 0xc0, !PT ;  /* 0x0000001e0f067212 */ /* 0x000fe400078ec0ff */
[----:B------:R-:W-:Y:S01]  /*6b10*/  LOP3.LUT R12, R12, R9, RZ, 0xc0, !PT ;  /* 0x000000090c0c7212 */ /* 0x000fe200078ec0ff */
[----:B------:R-:W-:Y:S02]  /*6b20*/  IMAD.MOV R8, RZ, RZ, -R7 ;  /* 0x000000ffff087224 */ /* 0x000fe400078e0a07 */
[----:B------:R-:W-:Y:S02]  /*6b30*/  IMAD R6, R24, R7, R6 ;  /* 0x0000000718067224 */ /* 0x000fe400078e0206 */
[----:B------:R-:W-:-:S02]  /*6b40*/  IMAD.MOV.U32 R9, RZ, RZ, 0x1 ;  /* 0x00000001ff097424 */ /* 0x000fc400078e00ff */
[----:B------:R-:W-:Y:S02]  /*6b50*/  @P0 IMAD R23, R22, R20, R5 ;  /* 0x0000001416170224 */ /* 0x000fe400078e0205 */
[----:B0-----:R-:W-:Y:S02]  /*6b60*/  IMAD R5, R8, R28, R19 ;  /* 0x0000001c08057224 */ /* 0x001fe400078e0213 */
[----:B------:R-:W-:Y:S02]  /*6b70*/  IMAD R19, R6, R29, R23 ;  /* 0x0000001d06137224 */ /* 0x000fe400078e0217 */
[----:B------:R-:W-:Y:S02]  /*6b80*/  IMAD R6, R5, R21, R12 ;  /* 0x0000001505067224 */ /* 0x000fe400078e020c */
[----:B------:R-:W-:-:S03]  /*6b90*/  IMAD.MOV.U32 R8, RZ, RZ, R14 ;  /* 0x000000ffff087224 */ /* 0x000fc600078e000e */
[----:B------:R-:W-:Y:S02]  /*6ba0*/  SEL R20, R6, R19, !P0 ;  /* 0x0000001306147207 */ /* 0x000fe40004000000 */
[----:B------:R-:W-:-:S07]  /*6bb0*/  SEL R19, R19, R6, !P0 ;  /* 0x0000000613137207 */ /* 0x000fce0004000000 */
.L_x_159:
[----:B------:R-:W-:-:S08]  /*6bc0*/  NOP ;  /* 0x0000000000007918 */ /* 0x000fd00000000000 */
[----:B------:R-:W0:-:S00]  /*6bd0*/  USETMAXREG.DEALLOC.CTAPOOL 0x28 ;  /* 0x00000028000079c8 */ /* 0x000e0000080e0500 */
[----:B0-----:R-:W-:-:S13]  /*6be0*/  ISETP.NE.AND P0, PT, R0, RZ, PT ;  /* 0x000000ff0000720c */ /* 0x001fda0003f05270 */
[----:B------:R-:W-:Y:S05]  /*6bf0*/  @P0 EXIT ;  /* 0x000000000000094d */ /* 0x000fea0003800000 */
[----:B------:R-:W-:Y:S01]  /*6c00*/  LOP3.LUT P0, RZ, R9, 0xff, RZ, 0xc0, !PT ;  /* 0x000000ff09ff7812 */ /* 0x000fe2000780c0ff */
[----:B------:R-:W-:Y:S02]  /*6c10*/  IMAD.MOV.U32 R0, RZ, RZ, 0x1 ;  /* 0x00000001ff007424 */ /* 0x000fe400078e00ff */
[----:B------:R-:W-:-:S10]  /*6c20*/  IMAD.MOV.U32 R12, RZ, RZ, RZ ;  /* 0x000000ffff0c7224 */ /* 0x000fd400078e00ff */
[----:B------:R-:W-:Y:S05]  /*6c30*/  @!P0 BRA `(.L_x_162) ;  /* 0x0000000c00348947 */ /* 0x000fea0003800000 */
[----:B------:R-:W0:Y:S01]  /*6c40*/  LDC R0, c[0x0][0x28c] ;  /* 0x0000a300ff007b82 */ /* 0x000e220000000800 */
[----:B------:R-:W-:Y:S01]  /*6c50*/  LOP3.LUT P0, RZ, R3, 0x1f, RZ, 0xc0, !PT ;  /* 0x0000001f03ff7812 */ /* 0x000fe2000780c0ff */
[----:B------:R-:W-:Y:S01]  /*6c60*/  ULDC UR5, c[0x0][0x658] ;  /* 0x0001960000057ab9 */ /* 0x000fe20000000800 */
[----:B------:R-:W-:Y:S01]  /*6c70*/  UMOV UR6, 0xffffffff ;  /* 0xffffffff00067882 */ /* 0x000fe20000000000 */
[----:B------:R-:W-:Y:S01]  /*6c80*/  BSSY B0, `(.L_x_162) ;  /* 0x00000c8000007945 */ /* 0x000fe20003800000 */
[----:B------:R-:W-:Y:S01]  /*6c90*/  USHF.L.U32 UR6, UR6, UR5, URZ ;  /* 0x0000000506067299 */ /* 0x000fe2000800063f */
[C---:B------:R-:W-:Y:S01]  /*6ca0*/  ISETP.NE.AND P2, PT, R4.reuse, RZ, PT ;  /* 0x000000ff0400720c */ /* 0x040fe20003f45270 */
[----:B------:R-:W-:Y:S01]  /*6cb0*/  IMAD.MOV.U32 R13, RZ, RZ, 0x1 ;  /* 0x00000001ff0d7424 */ /* 0x000fe200078e00ff */
[----:B------:R-:W-:Y:S01]  /*6cc0*/  ISETP.NE.OR P0, PT, R4, RZ, !P0 ;  /* 0x000000ff0400720c */ /* 0x000fe20004705670 */
[----:B------:R-:W-:Y:S01]  /*6cd0*/  IMAD.MOV.U32 R12, RZ, RZ, RZ ;  /* 0x000000ffff0c7224 */ /* 0x000fe200078e00ff */
[----:B------:R-:W-:Y:S01]  /*6ce0*/  LOP3.LUT R11, R18, 0x2, RZ, 0xfc, !PT ;  /* 0x00000002120b7812 */ /* 0x000fe200078efcff */
[----:B------:R-:W-:Y:S01]  /*6cf0*/  ULDC UR4, c[0x0][0x600] ;  /* 0x0001800000047ab9 */ /* 0x000fe20000000800 */
[----:B------:R-:W-:Y:S01]  /*6d00*/  UMOV UR7, 0x1 ;  /* 0x0000000100077882 */ /* 0x000fe20000000000 */
[----:B------:R-:W-:-:S02]  /*6d10*/  UIADD3 UR13, UR4, -0x1, URZ ;  /* 0xffffffff040d7890 */ /* 0x000fc4000fffe03f */
[----:B------:R-:W-:Y:S02]  /*6d20*/  USHF.L.U32 UR15, UR7, UR5, URZ ;  /* 0x00000005070f7299 */ /* 0x000fe4000800063f */
[----:B------:R-:W-:Y:S01]  /*6d30*/  ULOP3.LUT UR14, URZ, UR6, URZ, 0x33, !UPT ;  /* 0x000000063f0e7292 */ /* 0x000fe2000f8e333f */
[----:B------:R-:W-:Y:S01]  /*6d40*/  ULDC.64 UR22, c[0x0][0x198] ;  /* 0x0000660000167ab9 */ /* 0x000fe20000000a00 */
[----:B0-----:R-:W-:-:S05]  /*6d50*/  VIADD R0, R0, 0x3f ;  /* 0x0000003f00007836 */ /* 0x001fca0000000000 */
[----:B------:R-:W-:-:S04]  /*6d60*/  SHF.R.S32.HI R3, RZ, 0x1f, R0 ;  /* 0x0000001fff037819 */ /* 0x000fc80000011400 */
[----:B------:R-:W-:Y:S01]  /*6d70*/  LEA.HI R3, R3, R0, RZ, 0x6 ;  /* 0x0000000003037211 */ /* 0x000fe200078f30ff */
[----:B------:R-:W-:-:S03]  /*6d80*/  IMAD.MOV.U32 R0, RZ, RZ, 0x1 ;  /* 0x00000001ff007424 */ /* 0x000fc600078e00ff */
[----:B------:R-:W-:-:S05]  /*6d90*/  SHF.R.S32.HI R3, RZ, 0x6, R3 ;  /* 0x00000006ff037819 */ /* 0x000fca0000011403 */
[----:B------:R-:W-:-:S07]  /*6da0*/  VIADD R10, R3, 0x1 ;  /* 0x00000001030a7836 */ /* 0x000fce0000000000 */
.L_x_174:
[----:B------:R-:W-:-:S03]  /*6db0*/  UMOV UR4, 0xffffffff ;  /* 0xffffffff00047882 */ /* 0x000fc60000000000 */
[----:B------:R-:W-:Y:S05]  /*6dc0*/  BRA.DIV UR4, `(.L_x_163) ;  /* 0x0000001204287947 */ /* 0x000fea000b800000 */
[----:B------:R-:W-:-:S13]  /*6dd0*/  ELECT P6, URZ, PT ;  /* 0x00000000003f782f */ /* 0x000fda00038c0000 */
.L_x_188:
[----:B------:R-:W-:Y:S04]  /*6de0*/  BSSY B1, `(.L_x_164) ;  /* 0x000003e000017945 */ /* 0x000fe80003800000 */
[----:B------:R-:W-:Y:S05]  /*6df0*/  @!P6 BRA `(.L_x_165) ;  /* 0x0000000000f0e947 */ /* 0x000fea0003800000 */
[----:B------:R-:W0:Y:S02]  /*6e00*/  LDC R4, c[0x0][0x28c] ;  /* 0x0000a300ff047b82 */ /* 0x000e240000000800 */
[----:B0-----:R-:W-:-:S13]  /*6e10*/  ISETP.GE.AND P1, PT, R4, 0x1, PT ;  /* 0x000000010400780c */ /* 0x001fda0003f26270 */
[----:B------:R-:W-:Y:S05]  /*6e20*/  @!P1 BRA `(.L_x_165) ;  /* 0x0000000000e49947 */ /* 0x000fea0003800000 */
[----:B------:R-:W-:Y:S02]  /*6e30*/  IMAD.SHL.U32 R20, R20, 0x80, RZ ;  /* 0x0000008014147824 */ /* 0x000fe400078e00ff */
[----:B------:R-:W-:Y:S02]  /*6e40*/  IMAD.SHL.U32 R19, R19, 0x80, RZ ;  /* 0x0000008013137824 */ /* 0x000fe400078e00ff */
[----:B------:R-:W-:Y:S02]  /*6e50*/  IMAD.MOV.U32 R21, RZ, RZ, RZ ;  /* 0x000000ffff157224 */ /* 0x000fe400078e00ff */
[----:B------:R-:W-:Y:S02]  /*6e60*/  IMAD.MOV.U32 R4, RZ, RZ, R10 ;  /* 0x000000ffff047224 */ /* 0x000fe400078e000a */
[----:B------:R-:W-:Y:S02]  /*6e70*/  IMAD.MOV.U32 R5, RZ, RZ, R0 ;  /* 0x000000ffff057224 */ /* 0x000fe400078e0000 */
[----:B------:R-:W-:-:S02]  /*6e80*/  IMAD.MOV.U32 R6, RZ, RZ, R12 ;  /* 0x000000ffff067224 */ /* 0x000fc400078e000c */
[----:B------:R-:W-:-:S07]  /*6e90*/  VIADD R22, R20, 0x40 ;  /* 0x0000004014167836 */ /* 0x000fce0000000000 */
.L_x_169:
[----:B------:R-:W0:Y:S01]  /*6ea0*/  S2R R14, SR_CgaCtaId ;  /* 0x00000000000e7919 */ /* 0x000e220000008800 */
[----:B------:R-:W-:Y:S01]  /*6eb0*/  MOV R7, 0x400 ;  /* 0x0000040000077802 */ /* 0x000fe20000000f00 */
[----:B------:R-:W1:Y:S03]  /*6ec0*/  @!P2 LDC R9, c[0x0][0x500] ;  /* 0x00014000ff09ab82 */ /* 0x000e660000000800 */
[----:B0-----:R-:W-:Y:S02]  /*6ed0*/  LEA R15, R14, R7, 0x18 ;  /* 0x000000070e0f7211 */ /* 0x001fe400078ec0ff */
[----:B------:R-:W-:-:S03]  /*6ee0*/  SHF.L.U32 R7, R5, 0x1f, RZ ;  /* 0x0000001f05077819 */ /* 0x000fc600000006ff */
[----:B------:R-:W-:-:S04]  /*6ef0*/  IMAD R14, R6, 0x8, R15 ;  /* 0x00000008060e7824 */ /* 0x000fc800078e020f */
[----:B------:R-:W0:Y:S02]  /*6f00*/  SYNCS.PHASECHK.TRANS64.TRYWAIT P1, [R14+URZ+0x38], R7 ;  /* 0x000038070e0075a7 */ /* 0x000e24000802017f */
[----:B01----:R-:W-:Y:S05]  /*6f10*/  @!P1 BRA `(.L_x_166) ;  /* 0x0000000c00f49947 */ /* 0x003fea0003800000 */
.L_x_189:
[----:B0-----:R-:W-:Y:S01]  /*6f20*/  PRMT R7, R11, 0x9910, RZ ;  /* 0x000099100b077816 */ /* 0x001fe200000000ff */
[----:B------:R0:W-:Y:S03]  /*6f30*/  @!P2 SYNCS.ARRIVE.TRANS64 RZ, [R14+URZ], R9 ;  /* 0x000000090effa9a7 */ /* 0x0001e6000800003f */
[----:B------:R-:W-:-:S13]  /*6f40*/  ISETP.NE.AND P1, PT, R7, 0x2, PT ;  /* 0x000000020700780c */ /* 0x000fda0003f25270 */
[----:B0-----:R-:W-:Y:S05]  /*6f50*/  @P1 BRA `(.L_x_167) ;  /* 0x0000000000041947 */ /* 0x001fea0003800000 */
[----:B------:R-:W-:Y:S01]  /*6f60*/  BPT.TRAP 0x1 ;  /* 0x000000040000795c */ /* 0x000fe20000300000 */
.L_x_167:
[----:B------:R-:W-:Y:S05]  /*6f70*/  @P0 BRA `(.L_x_168) ;  /* 0x0000000000040947 */ /* 0x000fea0003800000 */
[----:B------:R-:W-:Y:S01]  /*6f80*/  BPT.TRAP 0x1 ;  /* 0x000000040000795c */ /* 0x000fe20000300000 */
.L_x_168:
[----:B------:R-:W-:Y:S01]  /*6f90*/  IMAD R15, R6, 0x4000, R15 ;  /* 0x00004000060f7824 */ /* 0x000fe200078e020f */
[----:B------:R-:W-:Y:S01]  /*6fa0*/  R2UR UR27, R21 ;  /* 0x00000000151b72ca */ /* 0x000fe200000e0000 */
[----:B------:R-:W-:Y:S01]  /*6fb0*/  VIADD R4, R4, 0xffffffff ;  /* 0xffffffff04047836 */ /* 0x000fe20000000000 */
[----:B------:R-:W-:Y:S01]  /*6fc0*/  R2UR UR9, R14 ;  /* 0x000000000e0972ca */ /* 0x000fe200000e0000 */
[----:B------:R-:W-:Y:S01]  /*6fd0*/  UIADD3 UR4, UP0, UR22, 0xf0, URZ ;  /* 0x000000f016047890 */ /* 0x000fe2000ff1e03f */
[----:B------:R-:W-:Y:S01]  /*6fe0*/  R2UR UR16, R15 ;  /* 0x000000000f1072ca */ /* 0x000fe200000e0000 */
[----:B------:R-:W-:Y:S01]  /*6ff0*/  UIADD3 UR30, UP1, UR22, 0x1f0, URZ ;  /* 0x000001f0161e7890 */ /* 0x000fe2000ff3e03f */
[----:B------:R-:W-:Y:S01]  /*7000*/  R2UR UR12, R8 ;  /* 0x00000000080c72ca */ /* 0x000fe200000e0000 */
[----:B------:R-:W-:Y:S01]  /*7010*/  UIADD3.X UR5, URZ, UR23, URZ, UP0, !UPT ;  /* 0x000000173f057290 */ /* 0x000fe200087fe43f */
[----:B------:R-:W-:Y:S01]  /*7020*/  R2UR UR11, R19 ;  /* 0x00000000130b72ca */ /* 0x000fe200000e0000 */
[----:B------:R-:W-:Y:S01]  /*7030*/  UIADD3.X UR31, URZ, UR23, URZ, UP1, !UPT ;  /* 0x000000173f1f7290 */ /* 0x000fe20008ffe43f */
[----:B------:R-:W-:Y:S01]  /*7040*/  R2UR UR26, R20 ;  /* 0x00000000141a72ca */ /* 0x000fe200000e0000 */
[----:B------:R-:W-:Y:S01]  /*7050*/  VIADD R6, R6, 0x1 ;  /* 0x0000000106067836 */ /* 0x000fe20000000000 */
[----:B------:R-:W-:Y:S01]  /*7060*/  R2UR UR18, R22 ;  /* 0x00000000161272ca */ /* 0x000fe200000e0000 */
[----:B------:R-:W-:Y:S01]  /*7070*/  UMOV UR6, 0x0 ;  /* 0x0000000000067882 */ /* 0x000fe20000000000 */
[----:B------:R-:W-:Y:S01]  /*7080*/  ISETP.GT.AND P3, PT, R4, 0x1, PT ;  /* 0x000000010400780c */ /* 0x000fe20003f64270 */
[----:B------:R-:W-:Y:S01]  /*7090*/  UMOV UR7, 0x10000000 ;  /* 0x1000000000077882 */ /* 0x000fe20000000000 */
[C---:B------:R-:W-:Y:S01]  /*70a0*/  ISETP.NE.AND P1, PT, R6.reuse, 0x7, PT ;  /* 0x000000070600780c */ /* 0x040fe20003f25270 */
[----:B------:R-:W-:Y:S01]  /*70b0*/  UIADD3 UR8, UR16, 0x180, URZ ;  /* 0x0000018010087890 */ /* 0x000fe2000fffe03f */
[----:B------:R-:W-:Y:S01]  /*70c0*/  VIADD R21, R21, 0x40 ;  /* 0x0000004015157836 */ /* 0x000fe20000000000 */
[----:B------:R-:W-:Y:S01]  /*70d0*/  UIADD3 UR24, UR16, 0x1c180, URZ ;  /* 0x0001c18010187890 */ /* 0x000fe2000fffe03f */
[----:B------:R-:W-:Y:S01]  /*70e0*/  SEL R14, RZ, 0x1, P1 ;  /* 0x00000001ff0e7807 */ /* 0x000fe20000800000 */
[----:B------:R-:W-:Y:S01]  /*70f0*/  UIADD3 UR16, UR16, 0x1e180, URZ ;  /* 0x0001e18010107890 */ /* 0x000fe2000fffe03f */
[----:B------:R-:W-:Y:S01]  /*7100*/  SEL R6, R6, RZ, P1 ;  /* 0x000000ff06067207 */ /* 0x000fe20000800000 */
[----:B------:R-:W-:Y:S01]  /*7110*/  UMOV UR10, UR27 ;  /* 0x0000001b000a7c82 */ /* 0x000fe20008000000 */
[----:B------:R-:W-:Y:S01]  /*7120*/  UMOV UR25, UR9 ;  /* 0x0000000900197c82 */ /* 0x000fe20008000000 */
[----:B------:R-:W-:Y:S01]  /*7130*/  UMOV UR28, UR12 ;  /* 0x0000000c001c7c82 */ /* 0x000fe20008000000 */
[----:B------:R-:W-:Y:S01]  /*7140*/  UMOV UR17, UR9 ;  /* 0x0000000900117c82 */ /* 0x000fe20008000000 */
[----:B------:R-:W-:Y:S01]  /*7150*/  UMOV UR19, UR27 ;  /* 0x0000001b00137c82 */ /* 0x000fe20008000000 */
[----:B------:R0:W-:Y:S01]  /*7160*/  UTMALDG.3D [UR8], [UR4], desc[UR6] ;  /* 0x00000608040075b4 */ /* 0x0001e20008011000 */
[----:B------:R-:W-:Y:S01]  /*7170*/  UMOV UR20, UR12 ;  /* 0x0000000c00147c82 */ /* 0x000fe20008000000 */
[----:B------:R-:W-:Y:S01]  /*7180*/  LOP3.LUT R5, R5, R14, RZ, 0x3c, !PT ;  /* 0x0000000e05057212 */ /* 0x000fe200078e3cff */
[----:B------:R0:W-:Y:S01]  /*7190*/  UTMALDG.3D [UR24], [UR30], desc[UR6] ;  /* 0x000006181e0075b4 */ /* 0x0001e20008011000 */
[----:B------:R0:W-:Y:S02]  /*71a0*/  UTMALDG.3D [UR16], [UR30], desc[UR6] ;  /* 0x000006101e0075b4 */ /* 0x0001e40008011000 */
[----:B0-----:R-:W-:Y:S05]  /*71b0*/  @P3 BRA `(.L_x_169) ;  /* 0xfffffffc00383947 */ /* 0x001fea000383ffff */
.L_x_165:
[----:B------:R-:W-:Y:S05]  /*71c0*/  BSYNC B1 ;  /* 0x0000000000017941 */ /* 0x000fea0003800000 */
.L_x_164:
[----:B------:R-:W-:Y:S01]  /*71d0*/  LOP3.LUT P4, RZ, R13, 0xff, RZ, 0xc0, !PT ;  /* 0x000000ff0dff7812 */ /* 0x000fe2000788c0ff */
[C---:B------:R-:W-:Y:S01]  /*71e0*/  IMAD.IADD R12, R3.reuse, 0x1, R12 ;  /* 0x00000001030c7824 */ /* 0x040fe200078e020c */
[----:B------:R-:W-:Y:S01]  /*71f0*/  ULDC.64 UR4, c[0x0][0x650] ;  /* 0x0001940000047ab9 */ /* 0x000fe20000000a00 */
[C---:B------:R-:W-:Y:S01]  /*7200*/  ISETP.GE.U32.AND P3, PT, R3.reuse, 0x7, PT ;  /* 0x000000070300780c */ /* 0x040fe20003f66070 */
[----:B------:R-:W-:Y:S01]  /*7210*/  BSSY B1, `(.L_x_170) ;  /* 0x000006c000017945 */ /* 0x000fe20003800000 */
[C---:B------:R-:W-:Y:S01]  /*7220*/  IMAD.WIDE.U32 R4, R12.reuse, 0x24924925, RZ ;  /* 0x249249250c047825 */ /* 0x040fe200078e00ff */
[C---:B------:R-:W-:Y:S02]  /*7230*/  ISETP.GT.U32.AND P1, PT, R12.reuse, 0x6, PT ;  /* 0x000000060c00780c */ /* 0x040fe40003f24070 */
[----:B------:R-:W-:Y:S01]  /*7240*/  PRMT R13, RZ, 0x7610, R13 ;  /* 0x00007610ff0d7816 */ /* 0x000fe2000000000d */
[----:B------:R-:W-:Y:S01]  /*7250*/  IMAD.IADD R4, R12, 0x1, -R5 ;  /* 0x000000010c047824 */ /* 0x000fe200078e0a05 */
[----:B------:R-:W-:Y:S01]  /*7260*/  ISETP.LT.U32.AND P1, PT, R3, 0x7, P1 ;  /* 0x000000070300780c */ /* 0x000fe20000f21070 */
[----:B------:R-:W-:-:S02]  /*7270*/  IMAD.MOV.U32 R19, RZ, RZ, -0x1 ;  /* 0xffffffffff137424 */ /* 0x000fc400078e00ff */
[----:B------:R-:W0:Y:S01]  /*7280*/  @P4 S2R R7, SR_CgaCtaId ;  /* 0x0000000000074919 */ /* 0x000e220000008800 */
[----:B------:R-:W-:Y:S01]  /*7290*/  @P4 MOV R6, 0x400 ;  /* 0x0000040000064802 */ /* 0x000fe20000000f00 */
[----:B------:R-:W-:Y:S01]  /*72a0*/  IMAD.MOV.U32 R20, RZ, RZ, -0x1 ;  /* 0xffffffffff147424 */ /* 0x000fe200078e00ff */
[----:B------:R-:W-:Y:S01]  /*72b0*/  LEA.HI R4, R4, R5, RZ, 0x1f ;  /* 0x0000000504047211 */ /* 0x000fe200078ff8ff */
[----:B------:R-:W-:-:S03]  /*72c0*/  IMAD.MOV.U32 R8, RZ, RZ, -0x1 ;  /* 0xffffffffff087424 */ /* 0x000fc600078e00ff */
[--C-:B------:R-:W-:Y:S02]  /*72d0*/  SHF.R.U32.HI R5, RZ, 0x2, R4.reuse ;  /* 0x00000002ff057819 */ /* 0x100fe40000011604 */
[----:B------:R-:W-:-:S03]  /*72e0*/  PRMT R4, RZ, 0x7610, R4 ;  /* 0x00007610ff047816 */ /* 0x000fc60000000004 */
[----:B------:R-:W-:Y:S01]  /*72f0*/  IMAD R12, R5, -0x7, R12 ;  /* 0xfffffff9050c7824 */ /* 0x000fe200078e020c */
[----:B0-----:R-:W-:Y:S02]  /*7300*/  @P4 LEA R6, R7, R6, 0x18 ;  /* 0x0000000607064211 */ /* 0x001fe400078ec0ff */
[----:B------:R-:W-:Y:S02]  /*7310*/  SEL R7, RZ, 0x1, !P1 ;  /* 0x00000001ff077807 */ /* 0x000fe40004800000 */
[----:B------:R-:W-:Y:S01]  /*7320*/  IADD3 R16, P1, R16, UR36, RZ ;  /* 0x0000002410107c10 */ /* 0x000fe2000ff3e0ff */
[----:B------:R0:W-:Y:S01]  /*7330*/  @P4 SYNCS.ARRIVE.TRANS64.A1T0 RZ, [R6+URZ+0x88], RZ ;  /* 0x000088ff06ff49a7 */ /* 0x0001e2000810003f */
[----:B------:R-:W-:Y:S02]  /*7340*/  LOP3.LUT R0, R0, R7, RZ, 0x3c, !PT ;  /* 0x0000000700007212 */ /* 0x000fe400078e3cff */
[----:B------:R-:W-:Y:S02]  /*7350*/  IADD3.X R17, R17, UR42, RZ, P1, !PT ;  /* 0x0000002a11117c10 */ /* 0x000fe40008ffe4ff */
[----:B------:R-:W-:-:S02]  /*7360*/  ISETP.GE.U32.AND P1, PT, R16, UR4, PT ;  /* 0x0000000410007c0c */ /* 0x000fc4000bf26070 */
[----:B------:R-:W-:Y:S02]  /*7370*/  @P3 LOP3.LUT R0, R0, 0x1, R5, 0x78, !PT ;  /* 0x0000000100003812 */ /* 0x000fe400078e7805 */
[----:B------:R-:W-:-:S13]  /*7380*/  ISETP.GE.U32.AND.EX P1, PT, R17, UR5, PT, P1 ;  /* 0x0000000511007c0c */ /* 0x000fda000bf26110 */
[----:B0-----:R-:W-:Y:S05]  /*7390*/  @P1 BRA `(.L_x_171) ;  /* 0x00000004004c1947 */ /* 0x001fea0003800000 */
[----:B------:R-:W-:Y:S01]  /*73a0*/  ULDC.64 UR4, c[0x0][0x628] ;  /* 0x00018a0000047ab9 */ /* 0x000fe20000000a00 */
[----:B------:R-:W0:Y:S01]  /*73b0*/  S2R R15, SR_CTAID.X ;  /* 0x00000000000f7919 */ /* 0x000e220000002500 */
[----:B------:R-:W-:Y:S01]  /*73c0*/  ISETP.NE.U32.AND P1, PT, RZ, UR4, PT ;  /* 0x00000004ff007c0c */ /* 0x000fe2000bf25070 */
[----:B------:R-:W-:Y:S01]  /*73d0*/  ULDC UR7, c[0x0][0x630] ;  /* 0x00018c0000077ab9 */ /* 0x000fe20000000800 */
[----:B------:R-:W-:Y:S01]  /*73e0*/  IMAD.MOV.U32 R4, RZ, RZ, R16 ;  /* 0x000000ffff047224 */ /* 0x000fe200078e0010 */
[----:B------:R-:W1:Y:S01]  /*73f0*/  S2R R14, SR_CTAID.Y ;  /* 0x00000000000e7919 */ /* 0x000e620000002600 */
[----:B------:R-:W-:Y:S01]  /*7400*/  ISETP.NE.AND.EX P1, PT, RZ, UR5, PT, P1 ;  /* 0x00000005ff007c0c */ /* 0x000fe2000bf25310 */
[----:B------:R-:W-:-:S12]  /*7410*/  IMAD.MOV.U32 R5, RZ, RZ, R17 ;  /* 0x000000ffff057224 */ /* 0x000fd800078e0011 */
[----:B------:R-:W-:Y:S05]  /*7420*/  @!P1 BRA `(.L_x_172) ;  /* 0x0000000000289947 */ /* 0x000fea0003800000 */
[----:B------:R-:W-:Y:S02]  /*7430*/  ULDC UR6, c[0x0][0x634] ;  /* 0x00018d0000067ab9 */ /* 0x000fe40000000800 */
[----:B------:R-:W-:-:S05]  /*7440*/  IADD3 R9, P1, R16, UR6, RZ ;  /* 0x0000000610097c10 */ /* 0x000fca000ff3e0ff */
[----:B------:R-:W-:-:S04]  /*7450*/  IMAD.X R19, RZ, RZ, R17, P1 ;  /* 0x000000ffff137224 */ /* 0x000fc800008e0611 */
[----:B------:R-:W-:-:S04]  /*7460*/  IMAD.WIDE.U32 R6, R19, UR4, RZ ;  /* 0x0000000413067c25 */ /* 0x000fc8000f8e00ff */
[----:B------:R-:W-:-:S04]  /*7470*/  IMAD.WIDE.U32 R6, P1, R9, UR5, R6 ;  /* 0x0000000509067c25 */ /* 0x000fc8000f820006 */
[----:B------:R-:W-:-:S04]  /*7480*/  IMAD.WIDE.U32 R8, R9, UR4, RZ ;  /* 0x0000000409087c25 */ /* 0x000fc8000f8e00ff */
[----:B------:R-:W-:Y:S01]  /*7490*/  IMAD.X R5, RZ, RZ, RZ, P1 ;  /* 0x000000ffff057224 */ /* 0x000fe200008e06ff */
[----:B------:R-:W-:Y:S01]  /*74a0*/  IADD3 RZ, P1, R9, R6, RZ ;  /* 0x0000000609ff7210 */ /* 0x000fe20007f3e0ff */
[----:B------:R-:W-:-:S04]  /*74b0*/  IMAD.MOV.U32 R4, RZ, RZ, R7 ;  /* 0x000000ffff047224 */ /* 0x000fc800078e0007 */
[----:B------:R-:W-:-:S08]  /*74c0*/  IMAD.WIDE.U32.X R4, R19, UR5, R4, P1 ;  /* 0x0000000513047c25 */ /* 0x000fd000088e0404 */
.L_x_172:
[--C-:B------:R-:W-:Y:S01]  /*74d0*/  SHF.R.U64 R8, R4, UR7, R5.reuse ;  /* 0x0000000704087c19 */ /* 0x100fe20008001205 */
[----:B------:R-:W-:Y:S01]  /*74e0*/  ULDC.64 UR4, c[0x0][0x620] ;  /* 0x0001880000047ab9 */ /* 0x000fe20000000a00 */
[----:B------:R-:W-:Y:S01]  /*74f0*/  SHF.R.U32.HI R4, RZ, UR7, R5 ;  /* 0x00000007ff047c19 */ /* 0x000fe20008011605 */
[----:B------:R-:W2:Y:S01]  /*7500*/  LDC R24, c[0x0][0x144] ;  /* 0x00005100ff187b82 */ /* 0x000ea20000000800 */
[----:B------:R-:W-:Y:S01]  /*7510*/  IADD3 R7, P1, RZ, -R8, RZ ;  /* 0x80000008ff077210 */ /* 0x000fe20007f3e0ff */
[----:B------:R-:W-:Y:S01]  /*7520*/  ULDC.64 UR8, c[0x0][0x640] ;  /* 0x0001900000087ab9 */ /* 0x000fe20000000a00 */
[----:B0-----:R-:W-:Y:S01]  /*7530*/  I2FP.F32.U32 R9, R15 ;  /* 0x0000000f00097245 */ /* 0x001fe20000201000 */
[----:B------:R-:W-:Y:S02]  /*7540*/  ULDC UR6, c[0x0][0x608] ;  /* 0x0001820000067ab9 */ /* 0x000fe40000000800 */
[----:B------:R-:W-:Y:S01]  /*7550*/  IMAD.X R4, RZ, RZ, ~R4, P1 ;  /* 0x000000ffff047224 */ /* 0x000fe200008e0e04 */
[----:B------:R-:W-:Y:S01]  /*7560*/  ISETP.NE.U32.AND P1, PT, RZ, UR8, PT ;  /* 0x00000008ff007c0c */ /* 0x000fe2000bf25070 */
[----:B------:R-:W0:Y:S02]  /*7570*/  LDC R21, c[0x0][0x148] ;  /* 0x00005200ff157b82 */ /* 0x000e240000000800 */
[----:B------:R-:W-:Y:S01]  /*7580*/  IMAD R6, R4, UR4, RZ ;  /* 0x0000000404067c24 */ /* 0x000fe2000f8e02ff */
[----:B------:R-:W-:Y:S01]  /*7590*/  ISETP.NE.AND.EX P1, PT, RZ, UR9, PT, P1 ;  /* 0x00000009ff007c0c */ /* 0x000fe2000bf25310 */
[----:B------:R-:W-:Y:S01]  /*75a0*/  IMAD.WIDE.U32 R4, R7, UR4, R16 ;  /* 0x0000000407047c25 */ /* 0x000fe2000f8e0010 */
[----:B------:R-:W-:-:S03]  /*75b0*/  ULDC UR4, c[0x0][0x150] ;  /* 0x0000540000047ab9 */ /* 0x000fc60000000800 */
[----:B------:R-:W-:Y:S02]  /*75c0*/  IMAD R7, R7, UR5, R6 ;  /* 0x0000000507077c24 */ /* 0x000fe4000f8e0206 */
[----:B------:R-:W-:Y:S01]  /*75d0*/  FMUL R6, R9, UR4 ;  /* 0x0000000409067c20 */ /* 0x000fe20008400000 */
[----:B------:R-:W-:Y:S01]  /*75e0*/  ULDC UR4, c[0x0][0x618] ;  /* 0x0001860000047ab9 */ /* 0x000fe20000000800 */
[----:B------:R-:W-:Y:S01]  /*75f0*/  ULDC UR5, c[0x0][0x154] ;  /* 0x0000550000057ab9 */ /* 0x000fe20000000800 */
[----:B------:R-:W-:-:S03]  /*7600*/  IMAD.IADD R5, R5, 0x1, R7 ;  /* 0x0000000105057824 */ /* 0x000fc600078e0207 */
[----:B------:R-:W3:Y:S02]  /*7610*/  F2I.U32.TRUNC.NTZ R6, R6 ;  /* 0x0000000600067305 */ /* 0x000ee4000020f000 */
[----:B------:R-:W-:Y:S02]  /*7620*/  SHF.R.U64 R9, R4, UR4, R5 ;  /* 0x0000000404097c19 */ /* 0x000fe40008001205 */
[----:B-1----:R-:W-:-:S05]  /*7630*/  I2FP.F32.U32 R4, R14 ;  /* 0x0000000e00047245 */ /* 0x002fca0000201000 */
[----:B------:R-:W-:Y:S01]  /*7640*/  FMUL R22, R4, UR5 ;  /* 0x0000000504167c20 */ /* 0x000fe20008400000 */
[----:B------:R-:W-:Y:S01]  /*7650*/  SHF.R.U32.HI R4, RZ, UR4, R5 ;  /* 0x00000004ff047c19 */ /* 0x000fe20008011605 */
[----:B------:R-:W-:-:S03]  /*7660*/  ULDC UR4, c[0x0][0x658] ;  /* 0x0001960000047ab9 */ /* 0x000fc60000000800 */
[--C-:B------:R-:W-:Y:S01]  /*7670*/  SHF.R.U64 R20, R9, UR6, R4.reuse ;  /* 0x0000000609147c19 */ /* 0x100fe20008001204 */
[----:B------:R-:W1:Y:S01]  /*7680*/  F2I.U32.TRUNC.NTZ R22, R22 ;  /* 0x0000001600167305 */ /* 0x000e62000020f000 */
[----:B------:R-:W-:Y:S01]  /*7690*/  SHF.R.U32.HI R5, RZ, UR6, R4 ;  /* 0x00000006ff057c19 */ /* 0x000fe20008011604 */
[----:B---3--:R-:W-:-:S03]  /*76a0*/  IMAD.MOV R6, RZ, RZ, -R6 ;  /* 0x000000ffff067224 */ /* 0x008fc600078e0a06 */
[----:B------:R-:W-:Y:S01]  /*76b0*/  SHF.R.U64 R19, R20, UR4, R5 ;  /* 0x0000000414137c19 */ /* 0x000fe20008001205 */
[----:B--2---:R-:W-:Y:S01]  /*76c0*/  IMAD R15, R24, R6, R15 ;  /* 0x00000006180f7224 */ /* 0x004fe200078e020f */
[----:B------:R-:W-:-:S03]  /*76d0*/  SHF.R.U32.HI R23, RZ, UR4, R5 ;  /* 0x00000004ff177c19 */ /* 0x000fc60008011605 */
[----:B------:R-:W-:Y:S02]  /*76e0*/  IMAD.MOV.U32 R4, RZ, RZ, R19 ;  /* 0x000000ffff047224 */ /* 0x000fe400078e0013 */
[----:B------:R-:W-:Y:S01]  /*76f0*/  IMAD.MOV.U32 R5, RZ, RZ, R23 ;  /* 0x000000ffff057224 */ /* 0x000fe200078e0017 */
[----:B-1----:R-:W-:Y:S06]  /*7700*/  @!P1 BRA `(.L_x_173) ;  /* 0x0000000000289947 */ /* 0x002fec0003800000 */
[----:B------:R-:W-:Y:S02]  /*7710*/  ULDC UR4, c[0x0][0x64c] ;  /* 0x0001930000047ab9 */ /* 0x000fe40000000800 */
[----:B------:R-:W-:-:S05]  /*7720*/  IADD3 R5, P1, R19, UR4, RZ ;  /* 0x0000000413057c10 */ /* 0x000fca000ff3e0ff */
[----:B------:R-:W-:-:S04]  /*7730*/  IMAD.X R23, RZ, RZ, R23, P1 ;  /* 0x000000ffff177224 */ /* 0x000fc800008e0617 */
[----:B------:R-:W-:-:S04]  /*7740*/  IMAD.WIDE.U32 R6, R23, UR8, RZ ;  /* 0x0000000817067c25 */ /* 0x000fc8000f8e00ff */
[----:B------:R-:W-:-:S04]  /*7750*/  IMAD.WIDE.U32 R6, P1, R5, UR9, R6 ;  /* 0x0000000905067c25 */ /* 0x000fc8000f820006 */
[----:B------:R-:W-:-:S04]  /*7760*/  IMAD.WIDE.U32 R4, R5, UR8, RZ ;  /* 0x0000000805047c25 */ /* 0x000fc8000f8e00ff */
[----:B------:R-:W-:Y:S01]  /*7770*/  IMAD.MOV.U32 R4, RZ, RZ, R7 ;  /* 0x000000ffff047224 */ /* 0x000fe200078e0007 */
[----:B------:R-:W-:Y:S01]  /*7780*/  IADD3 RZ, P3, R5, R6, RZ ;  /* 0x0000000605ff7210 */ /* 0x000fe20007f7e0ff */
[----:B------:R-:W-:-:S04]  /*7790*/  IMAD.X R5, RZ, RZ, RZ, P1 ;  /* 0x000000ffff057224 */ /* 0x000fc800008e06ff */
[----:B------:R-:W-:-:S08]  /*77a0*/  IMAD.WIDE.U32.X R4, R23, UR9, R4, P3 ;  /* 0x0000000917047c25 */ /* 0x000fd000098e0404 */
.L_x_173:
[----:B------:R-:W-:Y:S01]  /*77b0*/  ISETP.NE.AND P1, PT, R2, 0x1, PT ;  /* 0x000000010200780c */ /* 0x000fe20003f25270 */
[----:B------:R-:W-:Y:S01]  /*77c0*/  ULDC UR4, c[0x0][0x648] ;  /* 0x0001920000047ab9 */ /* 0x000fe20000000800 */
[----:B------:R-:W-:Y:S01]  /*77d0*/  LOP3.LUT R20, R20, UR14, RZ, 0xc0, !PT ;  /* 0x0000000e14147c12 */ /* 0x000fe2000f8ec0ff */
[----:B------:R-:W-:Y:S01]  /*77e0*/  IMAD.MOV R22, RZ, RZ, -R22 ;  /* 0x000000ffff167224 */ /* 0x000fe200078e0a16 */
[----:B------:R-:W-:Y:S01]  /*77f0*/  SHF.R.U64 R5, R4, UR4, R5 ;  /* 0x0000000404057c19 */ /* 0x000fe20008001205 */
[----:B------:R-:W-:Y:S01]  /*7800*/  ULDC UR4, c[0x0][0x638] ;  /* 0x00018e0000047ab9 */ /* 0x000fe20000000800 */
[----:B------:R-:W-:Y:S01]  /*7810*/  LOP3.LUT R6, R9, UR13, RZ, 0xc0, !PT ;  /* 0x0000000d09067c12 */ /* 0x000fe2000f8ec0ff */
[----:B------:R-:W-:Y:S02]  /*7820*/  ULDC UR5, c[0x0][0x610] ;  /* 0x0001840000057ab9 */ /* 0x000fe40000000800 */
[----:B------:R-:W-:Y:S02]  /*7830*/  IMAD.MOV R4, RZ, RZ, -R5 ;  /* 0x000000ffff047224 */ /* 0x000fe400078e0a05 */
[----:B------:R-:W-:-:S02]  /*7840*/  IMAD R20, R5, UR15, R20 ;  /* 0x0000000f05147c24 */ /* 0x000fc4000f8e0214 */
[----:B0-----:R-:W-:Y:S02]  /*7850*/  @P1 IMAD R15, R21, R22, R14 ;  /* 0x00000016150f1224 */ /* 0x001fe400078e020e */
[----:B------:R-:W-:Y:S01]  /*7860*/  IMAD R19, R4, UR4, R19 ;  /* 0x0000000404137c24 */ /* 0x000fe2000f8e0213 */
[----:B------:R-:W-:Y:S01]  /*7870*/  ULDC UR4, c[0x0][0x600] ;  /* 0x0001800000047ab9 */ /* 0x000fe20000000800 */
[----:B------:R-:W-:Y:S02]  /*7880*/  IMAD R15, R20, UR5, R15 ;  /* 0x00000005140f7c24 */ /* 0x000fe4000f8e020f */
[----:B------:R-:W-:Y:S02]  /*7890*/  IMAD R6, R19, UR4, R6 ;  /* 0x0000000413067c24 */ /* 0x000fe4000f8e0206 */
[----:B------:R-:W-:-:S03]  /*78a0*/  IMAD.MOV.U32 R4, RZ, RZ, 0x1 ;  /* 0x00000001ff047424 */ /* 0x000fc600078e00ff */
[----:B------:R-:W-:Y:S02]  /*78b0*/  SEL R20, R6, R15, !P1 ;  /* 0x0000000f06147207 */ /* 0x000fe40004800000 */
[----:B------:R-:W-:-:S07]  /*78c0*/  SEL R19, R15, R6, !P1 ;  /* 0x000000060f137207 */ /* 0x000fce0004800000 */
.L_x_171:
[----:B------:R-:W-:Y:S05]  /*78d0*/  BSYNC B1 ;  /* 0x0000000000017941 */ /* 0x000fea0003800000 */
.L_x_170:
[----:B------:R-:W-:-:S13]  /*78e0*/  LOP3.LUT P1, RZ, R4, 0xff, RZ, 0xc0, !PT ;  /* 0x000000ff04ff7812 */ /* 0x000fda000782c0ff */
[----:B------:R-:W-:Y:S05]  /*78f0*/  @P1 BRA `(.L_x_174) ;  /* 0xfffffff4002c1947 */ /* 0x000fea000383ffff */
[----:B------:R-:W-:Y:S05]  /*7900*/  BSYNC B0 ;  /* 0x0000000000007941 */ /* 0x000fea0003800000 */
.L_x_162:
[----:B------:R-:W-:-:S03]  /*7910*/  UMOV UR4, 0xffffffff ;  /* 0xffffffff00047882 */ /* 0x000fc60000000000 */
[----:B------:R-:W-:Y:S05]  /*7920*/  BRA.DIV UR4, `(.L_x_175) ;  /* 0x0000000604847947 */ /* 0x000fea000b800000 */
[----:B------:R-:W-:-:S13]  /*7930*/  ELECT P6, URZ, PT ;  /* 0x00000000003f782f */ /* 0x000fda00038c0000 */
.L_x_192:
[----:B------:R-:W-:Y:S04]  /*7940*/  BSSY B0, `(.L_x_176) ;  /* 0x0000046000007945 */ /* 0x000fe80003800000 */
[----:B------:R-:W-:Y:S05]  /*7950*/  @!P6 BRA `(.L_x_177) ;  /* 0x000000040010e947 */ /* 0x000fea0003800000 */
[----:B------:R-:W-:-:S04]  /*7960*/  LOP3.LUT R18, R18, 0x2, RZ, 0xfc, !PT ;  /* 0x0000000212127812 */ /* 0x000fc800078efcff */
[----:B------:R-:W-:-:S13]  /*7970*/  ISETP.NE.AND P0, PT, R18, 0x3, PT ;  /* 0x000000031200780c */ /* 0x000fda0003f05270 */
[----:B------:R-:W-:Y:S05]  /*7980*/  @!P0 BRA `(.L_x_178) ;  /* 0x0000000000048947 */ /* 0x000fea0003800000 */
[----:B------:R-:W-:Y:S01]  /*7990*/  BPT.TRAP 0x1 ;  /* 0x000000040000795c */ /* 0x000fe20000300000 */
.L_x_178:
[----:B------:R-:W0:Y:S01]  /*79a0*/  S2R R3, SR_CgaCtaId ;  /* 0x0000000000037919 */ /* 0x000e220000008800 */
[----:B------:R-:W-:-:S04]  /*79b0*/  MOV R2, 0x400 ;  /* 0x0000040000027802 */ /* 0x000fc80000000f00 */
[----:B0-----:R-:W-:Y:S02]  /*79c0*/  LEA R3, R3, R2, 0x18 ;  /* 0x0000000203037211 */ /* 0x001fe400078ec0ff */
[----:B------:R-:W-:-:S03]  /*79d0*/  SHF.L.U32 R2, R0, 0x1f, RZ ;  /* 0x0000001f00027819 */ /* 0x000fc600000006ff */
[----:B------:R-:W-:-:S04]  /*79e0*/  VIADD R3, R3, 0x38 ;  /* 0x0000003803037836 */ /* 0x000fc80000000000 */
[C---:B------:R-:W-:Y:S02]  /*79f0*/  IMAD R7, R12.reuse, 0x8, R3 ;  /* 0x000000080c077824 */ /* 0x040fe400078e0203 */
[----:B------:R-:W-:Y:S02]  /*7a00*/  VIADD R12, R12, 0x1 ;  /* 0x000000010c0c7836 */ /* 0x000fe40000000000 */
[----:B------:R-:W0:Y:S03]  /*7a10*/  SYNCS.PHASECHK.TRANS64.TRYWAIT P0, [R7+URZ], R2 ;  /* 0x00000002070075a7 */ /* 0x000e26000800017f */
[----:B------:R-:W-:-:S04]  /*7a20*/  ISETP.NE.AND P1, PT, R12, 0x7, PT ;  /* 0x000000070c00780c */ /* 0x000fc80003f25270 */
[----:B------:R-:W-:Y:S02]  /*7a30*/  SEL R5, RZ, 0x1, P1 ;  /* 0x00000001ff057807 */ /* 0x000fe40000800000 */
[----:B------:R-:W-:Y:S02]  /*7a40*/  SEL R12, R12, RZ, P1 ;  /* 0x000000ff0c0c7207 */ /* 0x000fe40000800000 */
[----:B------:R-:W-:-:S03]  /*7a50*/  LOP3.LUT R5, R0, R5, RZ, 0x3c, !PT ;  /* 0x0000000500057212 */ /* 0x000fc600078e3cff */
[----:B------:R-:W-:Y:S01]  /*7a60*/  IMAD R9, R12, 0x8, R3 ;  /* 0x000000080c097824 */ /* 0x000fe200078e0203 */
[----:B------:R-:W-:Y:S01]  /*7a70*/  SHF.L.U32 R4, R5, 0x1f, RZ ;  /* 0x0000001f05047819 */ /* 0x000fe200000006ff */
[----:B0-----:R-:W-:Y:S06]  /*7a80*/  @!P0 BRA `(.L_x_179) ;  /* 0x00000004004c8947 */ /* 0x001fec0003800000 */
.L_x_193:
[----:B------:R-:W1:Y:S01]  /*7a90*/  SYNCS.PHASECHK.TRANS64.TRYWAIT P0, [R9+URZ], R4 ;  /* 0x00000004090075a7 */ /* 0x000e62000800017f */
[----:B------:R-:W-:-:S05]  /*7aa0*/  VIADD R0, R12, 0x1 ;  /* 0x000000010c007836 */ /* 0x000fca0000000000 */
[----:B------:R-:W-:-:S04]  /*7ab0*/  ISETP.NE.AND P1, PT, R0, 0x7, PT ;  /* 0x000000070000780c */ /* 0x000fc80003f25270 */
[----:B0-----:R-:W-:Y:S02]  /*7ac0*/  SEL R2, RZ, 0x1, P1 ;  /* 0x00000001ff027807 */ /* 0x001fe40000800000 */
[----:B------:R-:W-:Y:S02]  /*7ad0*/  SEL R0, R0, RZ, P1 ;  /* 0x000000ff00007207 */ /* 0x000fe40000800000 */
[----:B------:R-:W-:-:S03]  /*7ae0*/  LOP3.LUT R7, R5, R2, RZ, 0x3c, !PT ;  /* 0x0000000205077212 */ /* 0x000fc600078e3cff */
[----:B------:R-:W-:Y:S01]  /*7af0*/  IMAD R6, R0, 0x8, R3 ;  /* 0x0000000800067824 */ /* 0x000fe200078e0203 */
[----:B------:R-:W-:Y:S01]  /*7b00*/  SHF.L.U32 R5, R7, 0x1f, RZ ;  /* 0x0000001f07057819 */ /* 0x000fe200000006ff */
[----:B-1----:R-:W-:Y:S06]  /*7b10*/  @!P0 BRA `(.L_x_180) ;  /* 0x00000004003c8947 */ /* 0x002fec0003800000 */
.L_x_194:
[----:B------:R-:W1:Y:S01]  /*7b20*/  SYNCS.PHASECHK.TRANS64.TRYWAIT P0, [R6+URZ], R5 ;  /* 0x00000005060075a7 */ /* 0x000e62000800017f */
[----:B------:R-:W-:-:S05]  /*7b30*/  VIADD R0, R0, 0x1 ;  /* 0x0000000100007836 */ /* 0x000fca0000000000 */
[----:B------:R-:W-:-:S04]  /*7b40*/  ISETP.NE.AND P1, PT, R0, 0x7, PT ;  /* 0x000000070000780c */ /* 0x000fc80003f25270 */
[----:B------:R-:W-:Y:S02]  /*7b50*/  SEL R2, RZ, 0x1, P1 ;  /* 0x00000001ff027807 */ /* 0x000fe40000800000 */
[----:B------:R-:W-:Y:S02]  /*7b60*/  SEL R0, R0, RZ, P1 ;  /* 0x000000ff00007207 */ /* 0x000fe40000800000 */
[----:B------:R-:W-:-:S03]  /*7b70*/  LOP3.LUT R7, R7, R2, RZ, 0x3c, !PT ;  /* 0x0000000207077212 */ /* 0x000fc600078e3cff */
[----:B0-----:R-:W-:Y:S01]  /*7b80*/  IMAD R9, R0, 0x8, R3 ;  /* 0x0000000800097824 */ /* 0x001fe200078e0203 */
[----:B------:R-:W-:Y:S01]  /*7b90*/  SHF.L.U32 R4, R7, 0x1f, RZ ;  /* 0x0000001f07047819 */ /* 0x000fe200000006ff */
[----:B-1----:R-:W-:Y:S06]  /*7ba0*/  @!P0 BRA `(.L_x_181) ;  /* 0x00000004002c8947 */ /* 0x002fec0003800000 */
.L_x_195:
        /* <DEDUP_REMOVED lines=9> */
.L_x_196:
        /* <DEDUP_REMOVED lines=9> */
.L_x_197:
[----:B------:R-:W1:Y:S01]  /*7cd0*/  SYNCS.PHASECHK.TRANS64.TRYWAIT P0, [R9+URZ], R4 ;  /* 0x00000004090075a7 */ /* 0x000e62000800017f */
[----:B------:R-:W-:-:S05]  /*7ce0*/  VIADD R0, R0, 0x1 ;  /* 0x0000000100007836 */ /* 0x000fca0000000000 */
[----:B------:R-:W-:-:S04]  /*7cf0*/  ISETP.NE.AND P1, PT, R0, 0x7, PT ;  /* 0x000000070000780c */ /* 0x000fc80003f25270 */
[----:B------:R-:W-:Y:S02]  /*7d00*/  SEL R2, RZ, 0x1, P1 ;  /* 0x00000001ff027807 */ /* 0x000fe40000800000 */
[----:B------:R-:W-:Y:S02]  /*7d10*/  SEL R0, R0, RZ, P1 ;  /* 0x000000ff00007207 */ /* 0x000fe40000800000 */
[----:B------:R-:W-:Y:S01]  /*7d20*/  LOP3.LUT R2, R7, R2, RZ, 0x3c, !PT ;  /* 0x0000000207027212 */ /* 0x000fe200078e3cff */
[----:B-1----:R-:W-:Y:S06]  /*7d30*/  @!P0 BRA `(.L_x_184) ;  /* 0x0000000400048947 */ /* 0x002fec0003800000 */
.L_x_198:
[----:B------:R-:W-:Y:S01]  /*7d40*/  IMAD R3, R0, 0x8, R3 ;  /* 0x0000000800037824 */ /* 0x000fe200078e0203 */
[----:B------:R-:W-:-:S07]  /*7d50*/  SHF.L.U32 R0, R2, 0x1f, RZ ;  /* 0x0000001f02007819 */ /* 0x000fce00000006ff */
.L_x_185:
[----:B--2---:R2:W3:Y:S02]  /*7d60*/  SYNCS.PHASECHK.TRANS64.TRYWAIT P0, [R3+URZ], R0 ;  /* 0x00000000030075a7 */ /* 0x0044e4000800017f */
[----:B---3--:R-:W-:Y:S05]  /*7d70*/  @!P0 NANOSLEEP.SYNCS 0x989680 ;  /* 0x009896800000895d */ /* 0x008fea0003900000 */
[----:B------:R-:W3:Y:S02]  /*7d80*/  @!P0 SYNCS.PHASECHK.TRANS64 P0, [R3+URZ], R0 ;  /* 0x00000000030085a7 */ /* 0x000ee4000800007f */
[----:B---3--:R-:W-:Y:S05]  /*7d90*/  @!P0 BRA `(.L_x_185) ;  /* 0xfffffffc00f08947 */ /* 0x008fea000383ffff */
.L_x_177:
[----:B------:R-:W-:Y:S05]  /*7da0*/  BSYNC B0 ;  /* 0x0000000000007941 */ /* 0x000fea0003800000 */
.L_x_176:
[----:B------:R-:W-:Y:S05]  /*7db0*/  EXIT ;  /* 0x000000000000794d */ /* 0x000fea0003800000 */
.L_x_17:
[----:B-1----:R1:W2:Y:S02]  /*7dc0*/  SYNCS.PHASECHK.TRANS64.TRYWAIT P1, [R3+URZ], R0 ;  /* 0x00000000030075a7 */ /* 0x0022a4000802017f */
[----:B--2---:R-:W-:Y:S05]  /*7dd0*/  @!P1 NANOSLEEP.SYNCS 0x989680 ;  /* 0x009896800000995d */ /* 0x004fea0003900000 */
[----:B------:R-:W2:Y:S02]  /*7de0*/  @!P1 SYNCS.PHASECHK.TRANS64 P1, [R3+URZ], R0 ;  /* 0x00000000030095a7 */ /* 0x000ea4000802007f */
[----:B--2---:R-:W-:Y:S05]  /*7df0*/  @!P1 BRA `(.L_x_17) ;  /* 0xfffffffc00f09947 */ /* 0x004fea000383ffff */
[----:B------:R-:W-:Y:S05]  /*7e00*/  BRA `(.L_x_16) ;  /* 0xffffff9400c07947 */ /* 0x000fea000383ffff */
.L_x_22:
[----:B-1----:R-:W-:-:S04]  /*7e10*/  IMAD.U32 R4, RZ, RZ, UR7 ;  /* 0x00000007ff047e24 */ /* 0x002fc8000f8e00ff */
[----:B------:R1:W2:Y:S03]  /*7e20*/  SYNCS.PHASECHK.TRANS64.TRYWAIT P1, [R4+URZ], R3 ;  /* 0x00000003040075a7 */ /* 0x0002a6000802017f */
[----:B--2---:R-:W-:Y:S05]  /*7e30*/  @!P1 NANOSLEEP.SYNCS 0x989680 ;  /* 0x009896800000995d */ /* 0x004fea0003900000 */
[----:B------:R-:W2:Y:S02]  /*7e40*/  @!P1 SYNCS.PHASECHK.TRANS64 P1, [R4+URZ], R3 ;  /* 0x00000003040095a7 */ /* 0x000ea4000802007f */
[----:B--2---:R-:W-:Y:S05]  /*7e50*/  @!P1 BRA `(.L_x_22) ;  /* 0xfffffffc00ec9947 */ /* 0x004fea000383ffff */
[----:B------:R-:W-:Y:S05]  /*7e60*/  BRA `(.L_x_21) ;  /* 0xffffff98008c7947 */ /* 0x000fea000383ffff */
.L_x_163:
[----:B------:R-:W-:Y:S01]  /*7e70*/  BSSY B1, `(.L_x_186) ;  /* 0x0000006000017945 */ /* 0x000fe20003800000 */
[----:B------:R-:W-:-:S07]  /*7e80*/  IMAD.MOV.U32 R15, RZ, RZ, -0x1 ;  /* 0xffffffffff0f7424 */ /* 0x000fce00078e00ff */
[----:B------:R-:W-:Y:S05]  /*7e90*/  WARPSYNC.COLLECTIVE R15, `(.L_x_187) ;  /* 0x000000000f0c7348 */ /* 0x000fea0003c00000 */
[----:B------:R-:W-:Y:S02]  /*7ea0*/  ELECT P6, UR62, PT ;  /* 0x00000000003e782f */ /* 0x000fe400038c0000 */
[----:B------:R-:W-:Y:S01]  /*7eb0*/  MOV R14, UR62 ;  /* 0x0000003e000e7c02 */ /* 0x000fe20008000f00 */
[----:B------:R-:W-:Y:S10]  /*7ec0*/  ENDCOLLECTIVE ;  /* 0x000000000000791b */ /* 0x000ff40003800000 */
.L_x_187:
[----:B------:R-:W-:Y:S05]  /*7ed0*/  BSYNC B1 ;  /* 0x0000000000017941 */ /* 0x000fea0003800000 */
.L_x_186:
[----:B------:R-:W-:Y:S05]  /*7ee0*/  BRA `(.L_x_188) ;  /* 0xffffffec00bc7947 */ /* 0x000fea000383ffff */
.L_x_166:
[----:B0-----:R0:W1:Y:S02]  /*7ef0*/  SYNCS.PHASECHK.TRANS64.TRYWAIT P1, [R14+URZ+0x38], R7 ;  /* 0x000038070e0075a7 */ /* 0x001064000802017f */
[----:B-1----:R-:W-:Y:S05]  /*7f00*/  @!P1 NANOSLEEP.SYNCS 0x989680 ;  /* 0x009896800000995d */ /* 0x002fea0003900000 */
[----:B------:R-:W1:Y:S02]  /*7f10*/  @!P1 SYNCS.PHASECHK.TRANS64 P1, [R14+URZ+0x38], R7 ;  /* 0x000038070e0095a7 */ /* 0x000e64000802007f */
[----:B-1----:R-:W-:Y:S05]  /*7f20*/  @!P1 BRA `(.L_x_166) ;  /* 0xfffffffc00f09947 */ /* 0x002fea000383ffff */
[----:B------:R-:W-:Y:S05]  /*7f30*/  BRA `(.L_x_189) ;  /* 0xffffffec00f87947 */ /* 0x000fea000383ffff */
.L_x_175:
[----:B------:R-:W-:Y:S01]  /*7f40*/  BSSY B0, `(.L_x_190) ;  /* 0x0000006000007945 */ /* 0x000fe20003800000 */
[----:B------:R-:W-:-:S07]  /*7f50*/  IMAD.MOV.U32 R15, RZ, RZ, -0x1 ;  /* 0xffffffffff0f7424 */ /* 0x000fce00078e00ff */
[----:B------:R-:W-:Y:S05]  /*7f60*/  WARPSYNC.COLLECTIVE R15, `(.L_x_191) ;  /* 0x000000000f0c7348 */ /* 0x000fea0003c00000 */
[----:B------:R-:W-:Y:S02]  /*7f70*/  ELECT P6, UR62, PT ;  /* 0x00000000003e782f */ /* 0x000fe400038c0000 */
[----:B------:R-:W-:Y:S01]  /*7f80*/  MOV R14, UR62 ;  /* 0x0000003e000e7c02 */ /* 0x000fe20008000f00 */
[----:B------:R-:W-:Y:S10]  /*7f90*/  ENDCOLLECTIVE ;  /* 0x000000000000791b */ /* 0x000ff40003800000 */
.L_x_191:
[----:B------:R-:W-:Y:S05]  /*7fa0*/  BSYNC B0 ;  /* 0x0000000000007941 */ /* 0x000fea0003800000 */
.L_x_190:
[----:B------:R-:W-:Y:S05]  /*7fb0*/  BRA `(.L_x_192) ;  /* 0xfffffff800607947 */ /* 0x000fea000383ffff */
.L_x_179:
[----:B0-----:R0:W1:Y:S02]  /*7fc0*/  SYNCS.PHASECHK.TRANS64.TRYWAIT P0, [R7+URZ], R2 ;  /* 0x00000002070075a7 */ /* 0x001064000800017f */
[----:B-1----:R-:W-:Y:S05]  /*7fd0*/  @!P0 NANOSLEEP.SYNCS 0x989680 ;  /* 0x009896800000895d */ /* 0x002fea0003900000 */
[----:B------:R-:W1:Y:S02]  /*7fe0*/  @!P0 SYNCS.PHASECHK.TRANS64 P0, [R7+URZ], R2 ;  /* 0x00000002070085a7 */ /* 0x000e64000800007f */
[----:B-1----:R-:W-:Y:S05]  /*7ff0*/  @!P0 BRA `(.L_x_179) ;  /* 0xfffffffc00f08947 */ /* 0x002fea000383ffff */
[----:B------:R-:W-:Y:S05]  /*8000*/  BRA `(.L_x_193) ;  /* 0xfffffff800a07947 */ /* 0x000fea000383ffff */
.L_x_180:
[----:B0-----:R0:W1:Y:S02]  /*8010*/  SYNCS.PHASECHK.TRANS64.TRYWAIT P0, [R9+URZ], R4 ;  /* 0x00000004090075a7 */ /* 0x001064000800017f */
[----:B-1----:R-:W-:Y:S05]  /*8020*/  @!P0 NANOSLEEP.SYNCS 0x989680 ;  /* 0x009896800000895d */ /* 0x002fea0003900000 */
[----:B------:R-:W1:Y:S02]  /*8030*/  @!P0 SYNCS.PHASECHK.TRANS64 P0, [R9+URZ], R4 ;  /* 0x00000004090085a7 */ /* 0x000e64000800007f */
[----:B-1----:R-:W-:Y:S05]  /*8040*/  @!P0 BRA `(.L_x_180) ;  /* 0xfffffffc00f08947 */ /* 0x002fea000383ffff */
[----:B------:R-:W-:Y:S05]  /*8050*/  BRA `(.L_x_194) ;  /* 0xfffffff800b07947 */ /* 0x000fea000383ffff */
.L_x_181:
[----:B0-----:R0:W1:Y:S02]  /*8060*/  SYNCS.PHASECHK.TRANS64.TRYWAIT P0, [R6+URZ], R5 ;  /* 0x00000005060075a7 */ /* 0x001064000800017f */
[----:B-1----:R-:W-:Y:S05]  /*8070*/  @!P0 NANOSLEEP.SYNCS 0x989680 ;  /* 0x009896800000895d */ /* 0x002fea0003900000 */
[----:B------:R-:W1:Y:S02]  /*8080*/  @!P0 SYNCS.PHASECHK.TRANS64 P0, [R6+URZ], R5 ;  /* 0x00000005060085a7 */ /* 0x000e64000800007f */
[----:B-1----:R-:W-:Y:S05]  /*8090*/  @!P0 BRA `(.L_x_181) ;  /* 0xfffffffc00f08947 */ /* 0x002fea000383ffff */
[----:B------:R-:W-:Y:S05]  /*80a0*/  BRA `(.L_x_195) ;  /* 0xfffffff800c07947 */ /* 0x000fea000383ffff */
.L_x_182:
[----:B0-----:R0:W1:Y:S02]  /*80b0*/  SYNCS.PHASECHK.TRANS64.TRYWAIT P0, [R9+URZ], R4 ;  /* 0x00000004090075a7 */ /* 0x001064000800017f */
[----:B-1----:R-:W-:Y:S05]  /*80c0*/  @!P0 NANOSLEEP.SYNCS 0x989680 ;  /* 0x009896800000895d */ /* 0x002fea0003900000 */
[----:B------:R-:W1:Y:S02]  /*80d0*/  @!P0 SYNCS.PHASECHK.TRANS64 P0, [R9+URZ], R4 ;  /* 0x00000004090085a7 */ /* 0x000e64000800007f */
[----:B-1----:R-:W-:Y:S05]  /*80e0*/  @!P0 BRA `(.L_x_182) ;  /* 0xfffffffc00f08947 */ /* 0x002fea000383ffff */
[----:B------:R-:W-:Y:S05]  /*80f0*/  BRA `(.L_x_196) ;  /* 0xfffffff800d07947 */ /* 0x000fea000383ffff */
.L_x_183:
[----:B0-----:R0:W1:Y:S02]  /*8100*/  SYNCS.PHASECHK.TRANS64.TRYWAIT P0, [R6+URZ], R5 ;  /* 0x00000005060075a7 */ /* 0x001064000800017f */
[----:B-1----:R-:W-:Y:S05]  /*8110*/  @!P0 NANOSLEEP.SYNCS 0x989680 ;  /* 0x009896800000895d */ /* 0x002fea0003900000 */
[----:B------:R-:W1:Y:S02]  /*8120*/  @!P0 SYNCS.PHASECHK.TRANS64 P0, [R6+URZ], R5 ;  /* 0x00000005060085a7 */ /* 0x000e64000800007f */
[----:B-1----:R-:W-:Y:S05]  /*8130*/  @!P0 BRA `(.L_x_183) ;  /* 0xfffffffc00f08947 */ /* 0x002fea000383ffff */
[----:B------:R-:W-:Y:S05]  /*8140*/  BRA `(.L_x_197) ;  /* 0xfffffff800e07947 */ /* 0x000fea000383ffff */
.L_x_184:
[----:B-1----:R1:W2:Y:S02]  /*8150*/  SYNCS.PHASECHK.TRANS64.TRYWAIT P0, [R9+URZ], R4 ;  /* 0x00000004090075a7 */ /* 0x0022a4000800017f */
[----:B--2---:R-:W-:Y:S05]  /*8160*/  @!P0 NANOSLEEP.SYNCS 0x989680 ;  /* 0x009896800000895d */ /* 0x004fea0003900000 */
[----:B------:R-:W2:Y:S02]  /*8170*/  @!P0 SYNCS.PHASECHK.TRANS64 P0, [R9+URZ], R4 ;  /* 0x00000004090085a7 */ /* 0x000ea4000800007f */
[----:B--2---:R-:W-:Y:S05]  /*8180*/  @!P0 BRA `(.L_x_184) ;  /* 0xfffffffc00f08947 */ /* 0x004fea000383ffff */
[----:B------:R-:W-:Y:S05]  /*8190*/  BRA `(.L_x_198) ;  /* 0xfffffff800e87947 */ /* 0x000fea000383ffff */
.L_x_199:
[----:B------:R-:W-:-:S00]  /*81a0*/  BRA `(.L_x_199) ;  /* 0xfffffffc00fc7947 */ /* 0x000fc0000383ffff */
[----:B------:R-:W-:-:S00]  /*81b0*/  NOP ;  /* 0x0000000000007918 */ /* 0x000fc00000000000 */
        /* <DEDUP_REMOVED lines=12> */
.L_x_200:


//--------------------- .nv.global.init           --------------------------
	.section	.nv.global.init,"aw",@progbits
.nv.global.init:
	.type		$str$22,@object
	.size		$str$22,($str$23 - $str$22)
$str$22:
        /*0000*/ 	.byte	0x6b, 0x5f, 0x74, 0x69, 0x6c, 0x65, 0x5f, 0x63, 0x6f, 0x75, 0x6e, 0x74, 0x20, 0x3e, 0x3d, 0x20
        /*0010*/ 	.byte	0x31, 0x00
	.type		$str$23,@object
	.size		$str$23,(__unnamed_1 - $str$23)
$str$23:
        /*0012*/ 	.byte	0x2f, 0x74, 0x6d, 0x70, 0x2f, 0x63, 0x75, 0x74, 0x6c, 0x61, 0x73, 0x73, 0x5f, 0x73, 0x77, 0x65
        /*0022*/ 	.byte	0x65, 0x70, 0x5f, 0x73, 0x72, 0x63, 0x2f, 0x69, 0x6e, 0x63, 0x6c, 0x75, 0x64, 0x65, 0x2f, 0x63
        /*0032*/ 	.byte	0x75, 0x74, 0x6c, 0x61, 0x73, 0x73, 0x2f, 0x67, 0x65, 0x6d, 0x6d, 0x2f, 0x63, 0x6f, 0x6c, 0x6c
        /*0042*/ 	.byte	0x65, 0x63, 0x74, 0x69, 0x76, 0x65, 0x2f, 0x73, 0x6d, 0x39, 0x30, 0x5f, 0x6d, 0x6d, 0x61, 0x5f
        /*0052*/ 	.byte	0x74, 0x6d, 0x61, 0x5f, 0x67, 0x6d, 0x6d, 0x61, 0x5f, 0x73, 0x73, 0x5f, 0x77, 0x61, 0x72, 0x70
        /*0062*/ 	.byte	0x73, 0x70, 0x65, 0x63, 0x69, 0x61, 0x6c, 0x69, 0x7a, 0x65, 0x64, 0x2e, 0x68, 0x70, 0x70, 0x00
	.type		__unnamed_1,@object
	.size		__unnamed_1,(.L_0 - __unnamed_1)
__unnamed_1:
        /*0072*/ 	.byte	0x76, 0x6f, 0x69, 0x64, 0x20, 0x63, 0x75, 0x74, 0x6c, 0x61, 0x73, 0x73, 0x3a, 0x3a, 0x67, 0x65
        /* <DEDUP_REMOVED lines=179> */
        /*0bb2*/ 	.byte	0x3a, 0x3a, 0x69, 0x64, 0x65, 0x6e, 0x74, 0x69, 0x74, 0x79, 0x5d, 0x00
.L_0:


//--------------------- .nv.shared._ZN7cutlass13device_kernelINS_4gemm6kernel13GemmUniversalIN4cute5tupleIJiiiiEEENS1_10collective13CollectiveMmaINS1_34MainloopSm90TmaGmmaWarpSpecializedILi7ENS5_IJNS4_1CILi1EEESB_SB_EEENS1_35KernelTmaWarpSpecializedCooperativeEEENS5_IJNSA_ILi128EEESF_NSA_ILi64EEEEEENS_6half_tENS5_IJlSB_lEEESI_NS5_IJSB_llEEENS4_8TiledMMAINS4_8MMA_AtomIJNS4_4SM904GMMA26MMA_64x128x16_F32F16F16_SSILNSO_5MajorE0ELSQ_1ELNSO_7ScaleInE1ELSR_1EEEEEENS4_6LayoutINS5_IJNSA_ILi2EEESB_SB_EEENS5_IJSB_NSA_ILi0EEESX_EEEEENS5_IJNS4_10UnderscoreES10_S10_EEEEENS4_13SM90_TMA_LOADENS4_14ComposedLayoutINS4_7SwizzleILi3ELi4ELi3EEENS4_18smem_ptr_flag_bitsILi16EEENSU_INS5_IJNSA_ILi8EEESG_EEENS5_IJSG_SB_EEEEEEEvNS4_8identityES13_NS14_IS16_S18_NSU_INS5_IJSG_S19_EEENS5_IJSB_SG_EEEEEEEvS1E_EENS_8epilogue10collective6detail29Sm90TmaWarpSpecializedAdapterINS1L_15DefaultEpilogueISI_SJ_SJ_NS1K_6thread17LinearCombinationISI_Li1EffLNS1P_9ScaleType4KindE0ELNS_15FloatRoundStyleE2ESI_EENS1_15EpilogueDefaultEEEEEvvEEEEvNT_6ParamsE --------------------------
	.section	.nv.shared._ZN7cutlass13device_kernelINS_4gemm6kernel13GemmUniversalIN4cute5tupleIJiiiiEEENS1_10collective13CollectiveMmaINS1_34MainloopSm90TmaGmmaWarpSpecializedILi7ENS5_IJNS4_1CILi1EEESB_SB_EEENS1_35KernelTmaWarpSpecializedCooperativeEEENS5_IJNSA_ILi128EEESF_NSA_ILi64EEEEEENS_6half_tENS5_IJlSB_lEEESI_NS5_IJSB_llEEENS4_8TiledMMAINS4_8MMA_AtomIJNS4_4SM904GMMA26MMA_64x128x16_F32F16F16_SSILNSO_5MajorE0ELSQ_1ELNSO_7ScaleInE1ELSR_1EEEEEENS4_6LayoutINS5_IJNSA_ILi2EEESB_SB_EEENS5_IJSB_NSA_ILi0EEESX_EEEEENS5_IJNS4_10UnderscoreES10_S10_EEEEENS4_13SM90_TMA_LOADENS4_14ComposedLayoutINS4_7SwizzleILi3ELi4ELi3EEENS4_18smem_ptr_flag_bitsILi16EEENSU_INS5_IJNSA_ILi8EEESG_EEENS5_IJSG_SB_EEEEEEEvNS4_8identityES13_NS14_IS16_S18_NSU_INS5_IJSG_S19_EEENS5_IJSB_SG_EEEEEEEvS1E_EENS_8epilogue10collective6detail29Sm90TmaWarpSpecializedAdapterINS1L_15DefaultEpilogueISI_SJ_SJ_NS1K_6thread17LinearCombinationISI_Li1EffLNS1P_9ScaleType4KindE0ELNS_15FloatRoundStyleE2ESI_EENS1_15EpilogueDefaultEEEEEvvEEEEvNT_6ParamsE,"aw",@nobits
	.sectionflags	@""
	.align	16
	.zero		1024


//--------------------- .nv.shared.reserved.0     --------------------------
	.section	.nv.shared.reserved.0,"aw",@nobits
	.weak		__nv_reservedSMEM_offset_0_alias
	.size		__nv_reservedSMEM_offset_0_alias, 0, 0
	.other		__nv_reservedSMEM_offset_0_alias,@"STO_CUDA_RESERVED_SHARED STV_DEFAULT"
__nv_reservedSMEM_offset_0_alias:
	.zero		0


//--------------------- .nv.global                --------------------------
	.section	.nv.global,"aw",@nobits
.nv.global:
	.type		_ZN40_INTERNAL_34236148_4_k_cu_99576752_221944cute1_E,@object
	.size		_ZN40_INTERNAL_34236148_4_k_cu_99576752_221944cute1_E,(_ZN40_INTERNAL_34236148_4_k_cu_99576752_221944cuda3std3__45__cpo6cbeginE - _ZN40_INTERNAL_34236148_4_k_cu_99576752_221944cute1_E)
_ZN40_INTERNAL_34236148_4_k_cu_99576752_221944cute1_E:
	.zero		1
	.type		_ZN40_INTERNAL_34236148_4_k_cu_99576752_221944cuda3std3__45__cpo6cbeginE,@object
	.size		_ZN40_INTERNAL_34236148_4_k_cu_99576752_221944cuda3std3__45__cpo6cbeginE,(_ZN40_INTERNAL_34236148_4_k_cu_99576752_221944cuda3std3__48in_placeE - _ZN40_INTERNAL_34236148_4_k_cu_99576752_221944cuda3std3__45__cpo6cbeginE)
_ZN40_INTERNAL_34236148_4_k_cu_99576752_221944cuda3std3__45__cpo6cbeginE:
	.zero		1
	.type		_ZN40_INTERNAL_34236148_4_k_cu_99576752_221944cuda3std3__48in_placeE,@object
	.size		_ZN40_INTERNAL_34236148_4_k_cu_99576752_221944cuda3std3__48in_placeE,(_ZN40_INTERNAL_34236148_4_k_cu_99576752_221944cuda3std6ranges3__45__cpo9iter_moveE - _ZN40_INTERNAL_34236148_4_k_cu_99576752_221944cuda3std3__48in_placeE)
_ZN40_INTERNAL_34236148_4_k_cu_99576752_221944cuda3std3__48in_placeE:
	.zero		1
	.type		_ZN40_INTERNAL_34236148_4_k_cu_99576752_221944cuda3std6ranges3__45__cpo9iter_moveE,@object
	.size		_ZN40_INTERNAL_34236148_4_k_cu_99576752_221944cuda3std6ranges3__45__cpo9iter_moveE,(_ZN40_INTERNAL_34236148_4_k_cu_99576752_221944cuda3std3__45__cpo5beginE - _ZN40_INTERNAL_34236148_4_k_cu_99576752_221944cuda3std6ranges3__45__cpo9iter_moveE)
_ZN40_INTERNAL_34236148_4_k_cu_99576752_221944cuda3std6ranges3__45__cpo9iter_moveE:
	.zero		1
	.type		_ZN40_INTERNAL_34236148_4_k_cu_99576752_221944cuda3std3__45__cpo5beginE,@object
	.size		_ZN40_INTERNAL_34236148_4_k_cu_99576752_221944cuda3std3__45__cpo5beginE,(_ZN40_INTERNAL_34236148_4_k_cu_99576752_221944cuda3std3__442_GLOBAL__N__34236148_4_k_cu_99576752_221946ignoreE - _ZN40_INTERNAL_34236148_4_k_cu_99576752_221944cuda3std3__45__cpo5beginE)
_ZN40_INTERNAL_34236148_4_k_cu_99576752_221944cuda3std3__45__cpo5beginE:
	.zero		1
	.type		_ZN40_INTERNAL_34236148_4_k_cu_99576752_221944cuda3std3__442_GLOBAL__N__34236148_4_k_cu_99576752_221946ignoreE,@object
	.size		_ZN40_INTERNAL_34236148_4_k_cu_99576752_221944cuda3std3__442_GLOBAL__N__34236148_4_k_cu_99576752_221946ignoreE,(_ZN40_INTERNAL_34236148_4_k_cu_99576752_221944cute7productE - _ZN40_INTERNAL_34236148_4_k_cu_99576752_221944cuda3std3__442_GLOBAL__N__34236148_4_k_cu_99576752_221946ignoreE)
_ZN40_INTERNAL_34236148_4_k_cu_99576752_221944cuda3std3__442_GLOBAL__N__34236148_4_k_cu_99576752_221946ignoreE:
	.zero		1
	.type		_ZN40_INTERNAL_34236148_4_k_cu_99576752_221944cute7productE,@object
	.size		_ZN40_INTERNAL_34236148_4_k_cu_99576752_221944cute7productE,(_ZN40_INTERNAL_34236148_4_k_cu_99576752_221944cuda3std3__45__cpo3endE - _ZN40_INTERNAL_34236148_4_k_cu_99576752_221944cute7productE)
_ZN40_INTERNAL_34236148_4_k_cu_99576752_221944cute7productE:
	.zero		1
	.type		_ZN40_INTERNAL_34236148_4_k_cu_99576752_221944cuda3std3__45__cpo3endE,@object
	.size		_ZN40_INTERNAL_34236148_4_k_cu_99576752_221944cuda3std3__45__cpo3endE,(_ZN40_INTERNAL_34236148_4_k_cu_99576752_221944cuda3std3__419piecewise_constructE - _ZN40_INTERNAL_34236148_4_k_cu_99576752_221944cuda3std3__45__cpo3endE)
_ZN40_INTERNAL_34236148_4_k_cu_99576752_221944cuda3std3__45__cpo3endE:
	.zero		1
	.type		_ZN40_INTERNAL_34236148_4_k_cu_99576752_221944cuda3std3__419piecewise_constructE,@object
	.size		_ZN40_INTERNAL_34236148_4_k_cu_99576752_221944cuda3std3__419piecewise_constructE,(_ZN40_INTERNAL_34236148_4_k_cu_99576752_221944cuda3std3__45__cpo4cendE - _ZN40_INTERNAL_34236148_4_k_cu_99576752_221944cuda3std3__419piecewise_constructE)
_ZN40_INTERNAL_34236148_4_k_cu_99576752_221944cuda3std3__419piecewise_constructE:
	.zero		1
	.type		_ZN40_INTERNAL_34236148_4_k_cu_99576752_221944cuda3std3__45__cpo4cendE,@object
	.size		_ZN40_INTERNAL_34236148_4_k_cu_99576752_221944cuda3std3__45__cpo4cendE,(_ZN40_INTERNAL_34236148_4_k_cu_99576752_221944cuda3std6ranges3__45__cpo4swapE - _ZN40_INTERNAL_34236148_4_k_cu_99576752_221944cuda3std3__45__cpo4cendE)
_ZN40_INTERNAL_34236148_4_k_cu_99576752_221944cuda3std3__45__cpo4cendE:
	.zero		1
	.type		_ZN40_INTERNAL_34236148_4_k_cu_99576752_221944cuda3std6ranges3__45__cpo4swapE,@object
	.size		_ZN40_INTERNAL_34236148_4_k_cu_99576752_221944cuda3std6ranges3__45__cpo4swapE,(.L_8 - _ZN40_INTERNAL_34236148_4_k_cu_99576752_221944cuda3std6ranges3__45__cpo4swapE)
_ZN40_INTERNAL_34236148_4_k_cu_99576752_221944cuda3std6ranges3__45__cpo4swapE:
	.zero		1
.L_8:


//--------------------- .nv.constant0._ZN7cutlass13device_kernelINS_4gemm6kernel13GemmUniversalIN4cute5tupleIJiiiiEEENS1_10collective13CollectiveMmaINS1_34MainloopSm90TmaGmmaWarpSpecializedILi7ENS5_IJNS4_1CILi1EEESB_SB_EEENS1_35KernelTmaWarpSpecializedCooperativeEEENS5_IJNSA_ILi128EEESF_NSA_ILi64EEEEEENS_6half_tENS5_IJlSB_lEEESI_NS5_IJSB_llEEENS4_8TiledMMAINS4_8MMA_AtomIJNS4_4SM904GMMA26MMA_64x128x16_F32F16F16_SSILNSO_5MajorE0ELSQ_1ELNSO_7ScaleInE1ELSR_1EEEEEENS4_6LayoutINS5_IJNSA_ILi2EEESB_SB_EEENS5_IJSB_NSA_ILi0EEESX_EEEEENS5_IJNS4_10UnderscoreES10_S10_EEEEENS4_13SM90_TMA_LOADENS4_14ComposedLayoutINS4_7SwizzleILi3ELi4ELi3EEENS4_18smem_ptr_flag_bitsILi16EEENSU_INS5_IJNSA_ILi8EEESG_EEENS5_IJSG_SB_EEEEEEEvNS4_8identityES13_NS14_IS16_S18_NSU_INS5_IJSG_S19_EEENS5_IJSB_SG_EEEEEEEvS1E_EENS_8epilogue10collective6detail29Sm90TmaWarpSpecializedAdapterINS1L_15DefaultEpilogueISI_SJ_SJ_NS1K_6thread17LinearCombinationISI_Li1EffLNS1P_9ScaleType4KindE0ELNS_15FloatRoundStyleE2ESI_EENS1_15EpilogueDefaultEEEEEvvEEEEvNT_6ParamsE --------------------------
	.section	.nv.constant0._ZN7cutlass13device_kernelINS_4gemm6kernel13GemmUniversalIN4cute5tupleIJiiiiEEENS1_10collective13CollectiveMmaINS1_34MainloopSm90TmaGmmaWarpSpecializedILi7ENS5_IJNS4_1CILi1EEESB_SB_EEENS1_35KernelTmaWarpSpecializedCooperativeEEENS5_IJNSA_ILi128EEESF_NSA_ILi64EEEEEENS_6half_tENS5_IJlSB_lEEESI_NS5_IJSB_llEEENS4_8TiledMMAINS4_8MMA_AtomIJNS4_4SM904GMMA26MMA_64x128x16_F32F16F16_SSILNSO_5MajorE0ELSQ_1ELNSO_7ScaleInE1ELSR_1EEEEEENS4_6LayoutINS5_IJNSA_ILi2EEESB_SB_EEENS5_IJSB_NSA_ILi0EEESX_EEEEENS5_IJNS4_10UnderscoreES10_S10_EEEEENS4_13SM90_TMA_LOADENS4_14ComposedLayoutINS4_7SwizzleILi3ELi4ELi3EEENS4_18smem_ptr_flag_bitsILi16EEENSU_INS5_IJNSA_ILi8EEESG_EEENS5_IJSG_SB_EEEEEEEvNS4_8identityES13_NS14_IS16_S18_NSU_INS5_IJSG_S19_EEENS5_IJSB_SG_EEEEEEEvS1E_EENS_8epilogue10collective6detail29Sm90TmaWarpSpecializedAdapterINS1L_15DefaultEpilogueISI_SJ_SJ_NS1K_6thread17LinearCombinationISI_Li1EffLNS1P_9ScaleType4KindE0ELNS_15FloatRoundStyleE2ESI_EENS1_15EpilogueDefaultEEEEEvvEEEEvNT_6ParamsE,"a",@progbits
	.sectionflags	@""
	.align	4
.nv.constant0._ZN7cutlass13device_kernelINS_4gemm6kernel13GemmUniversalIN4cute5tupleIJiiiiEEENS1_10collective13CollectiveMmaINS1_34MainloopSm90TmaGmmaWarpSpecializedILi7ENS5_IJNS4_1CILi1EEESB_SB_EEENS1_35KernelTmaWarpSpecializedCooperativeEEENS5_IJNSA_ILi128EEESF_NSA_ILi64EEEEEENS_6half_tENS5_IJlSB_lEEESI_NS5_IJSB_llEEENS4_8TiledMMAINS4_8MMA_AtomIJNS4_4SM904GMMA26MMA_64x128x16_F32F16F16_SSILNSO_5MajorE0ELSQ_1ELNSO_7ScaleInE1ELSR_1EEEEEENS4_6LayoutINS5_IJNSA_ILi2EEESB_SB_EEENS5_IJSB_NSA_ILi0EEESX_EEEEENS5_IJNS4_10UnderscoreES10_S10_EEEEENS4_13SM90_TMA_LOADENS4_14ComposedLayoutINS4_7SwizzleILi3ELi4ELi3EEENS4_18smem_ptr_flag_bitsILi16EEENSU_INS5_IJNSA_ILi8EEESG_EEENS5_IJSG_SB_EEEEEEEvNS4_8identityES13_NS14_IS16_S18_NSU_INS5_IJSG_S19_EEENS5_IJSB_SG_EEEEEEEvS1E_EENS_8epilogue10collective6detail29Sm90TmaWarpSpecializedAdapterINS1L_15DefaultEpilogueISI_SJ_SJ_NS1K_6thread17LinearCombinationISI_Li1EffLNS1P_9ScaleType4KindE0ELNS_15FloatRoundStyleE2ESI_EENS1_15EpilogueDefaultEEEEEvvEEEEvNT_6ParamsE:
	.zero		1664


//--------------------- SYMBOLS --------------------------

	.type		.nv.reservedSmem.offset0,@object
	.size		.nv.reservedSmem.offset0,0x4
	.type		__assertfail,@function
